	.target	sm_90a

	.elftype	@"ET_EXEC"


//--------------------- .note.nv.tkinfo           --------------------------
	.section	.note.nv.tkinfo,"",@"SHT_NOTE"
	.sectionflags	@"SHF_NOTE_NV_TKINFO"
	.tkinfo
        /*0018*/ 	.word	0x00000002
        /*0030*/ 	.string	""
        /*0030*/ 	.string	"ptxas"
        /*0030*/ 	.string	"Cuda compilation tools, release 13.0, V13.0.88"
        /*0030*/ 	.string	"Build cuda_13.0.r13.0/compiler.36424714_0"
        /*0030*/ 	.string	"-arch sm_90a -m 64 "



//--------------------- .note.nv.cuinfo           --------------------------
	.section	.note.nv.cuinfo,"",@"SHT_NOTE"
	.sectionflags	@"SHF_NOTE_NV_CUINFO"
        /*0018*/ 	.short	0x0002
        /*001a*/ 	.short	0x005a
        /*001c*/ 	.short	0x0082
	.zero		2


//--------------------- .nv.info                  --------------------------
	.section	.nv.info,"",@"SHT_CUDA_INFO"
	.align	4


	//----- nvinfo : EIATTR_REGCOUNT
	.align		4
        /*0000*/ 	.byte	0x04, 0x2f
        /*0002*/ 	.short	(.L_15 - .L_14)
	.align		4
.L_14:
        /*0004*/ 	.word	index@(_ZN7cutlass13device_kernelINS_4gemm6kernel13GemmUniversalIN4cute5tupleIJiiiiEEENS1_10collective13CollectiveMmaINS1_34MainloopSm90TmaGmmaWarpSpecializedILi3ENS5_IJNS4_1CILi2EEENSA_ILi1EEESC_EEENS1_35KernelTmaWarpSpecializedCooperativeEEENS5_IJNSA_ILi384EEENSA_ILi112EEENSA_ILi64EEEEEENS_6half_tENS5_IJlSC_lEEESK_SL_NS4_8TiledMMAINS4_8MMA_AtomIJNS4_4SM904GMMA25MMA_64x16x16_F32F16F16_SSILNSP_5MajorE0ELSR_0ELNSP_7ScaleInE1ELSS_1EEEEEENS4_6LayoutISD_NS5_IJSC_NSA_ILi0EEESW_EEEEENS5_IJNS4_10UnderscoreESZ_SZ_EEEEENS4_13SM90_TMA_LOADENS4_14ComposedLayoutINS4_7SwizzleILi3ELi4ELi3EEENS4_18smem_ptr_flag_bitsILi16EEENSV_INS5_IJNSA_ILi8EEESI_EEENS5_IJSI_SC_EEEEEEEvNS4_8identityENS4_23SM90_TMA_LOAD_MULTICASTES1C_vS1D_EENS_8epilogue10collective6detail29Sm90TmaWarpSpecializedAdapterINS1H_15DefaultEpilogueISK_SL_SL_NS1G_6thread17LinearCombinationISK_Li1EffLNS1L_9ScaleType4KindE0ELNS_15FloatRoundStyleE2ESK_EENS1_15EpilogueDefaultEEEEEvvEEEEvNT_6ParamsE)
        /*0008*/ 	.word	0x000000a8


	//----- nvinfo : EIATTR_FRAME_SIZE
	.align		4
.L_15:
        /*000c*/ 	.byte	0x04, 0x11
        /*000e*/ 	.short	(.L_17 - .L_16)
	.align		4
.L_16:
        /*0010*/ 	.word	index@(_ZN7cutlass13device_kernelINS_4gemm6kernel13GemmUniversalIN4cute5tupleIJiiiiEEENS1_10collective13CollectiveMmaINS1_34MainloopSm90TmaGmmaWarpSpecializedILi3ENS5_IJNS4_1CILi2EEENSA_ILi1EEESC_EEENS1_35KernelTmaWarpSpecializedCooperativeEEENS5_IJNSA_ILi384EEENSA_ILi112EEENSA_ILi64EEEEEENS_6half_tENS5_IJlSC_lEEESK_SL_NS4_8TiledMMAINS4_8MMA_AtomIJNS4_4SM904GMMA25MMA_64x16x16_F32F16F16_SSILNSP_5MajorE0ELSR_0ELNSP_7ScaleInE1ELSS_1EEEEEENS4_6LayoutISD_NS5_IJSC_NSA_ILi0EEESW_EEEEENS5_IJNS4_10UnderscoreESZ_SZ_EEEEENS4_13SM90_TMA_LOADENS4_14ComposedLayoutINS4_7SwizzleILi3ELi4ELi3EEENS4_18smem_ptr_flag_bitsILi16EEENSV_INS5_IJNSA_ILi8EEESI_EEENS5_IJSI_SC_EEEEEEEvNS4_8identityENS4_23SM90_TMA_LOAD_MULTICASTES1C_vS1D_EENS_8epilogue10collective6detail29Sm90TmaWarpSpecializedAdapterINS1H_15DefaultEpilogueISK_SL_SL_NS1G_6thread17LinearCombinationISK_Li1EffLNS1L_9ScaleType4KindE0ELNS_15FloatRoundStyleE2ESK_EENS1_15EpilogueDefaultEEEEEvvEEEEvNT_6ParamsE)
        /*0014*/ 	.word	0x00000008


	//----- nvinfo : EIATTR_MIN_STACK_SIZE
	.align		4
.L_17:
        /*0018*/ 	.byte	0x04, 0x12
        /*001a*/ 	.short	(.L_19 - .L_18)
	.align		4
.L_18:
        /*001c*/ 	.word	index@(_ZN7cutlass13device_kernelINS_4gemm6kernel13GemmUniversalIN4cute5tupleIJiiiiEEENS1_10collective13CollectiveMmaINS1_34MainloopSm90TmaGmmaWarpSpecializedILi3ENS5_IJNS4_1CILi2EEENSA_ILi1EEESC_EEENS1_35KernelTmaWarpSpecializedCooperativeEEENS5_IJNSA_ILi384EEENSA_ILi112EEENSA_ILi64EEEEEENS_6half_tENS5_IJlSC_lEEESK_SL_NS4_8TiledMMAINS4_8MMA_AtomIJNS4_4SM904GMMA25MMA_64x16x16_F32F16F16_SSILNSP_5MajorE0ELSR_0ELNSP_7ScaleInE1ELSS_1EEEEEENS4_6LayoutISD_NS5_IJSC_NSA_ILi0EEESW_EEEEENS5_IJNS4_10UnderscoreESZ_SZ_EEEEENS4_13SM90_TMA_LOADENS4_14ComposedLayoutINS4_7SwizzleILi3ELi4ELi3EEENS4_18smem_ptr_flag_bitsILi16EEENSV_INS5_IJNSA_ILi8EEESI_EEENS5_IJSI_SC_EEEEEEEvNS4_8identityENS4_23SM90_TMA_LOAD_MULTICASTES1C_vS1D_EENS_8epilogue10collective6detail29Sm90TmaWarpSpecializedAdapterINS1H_15DefaultEpilogueISK_SL_SL_NS1G_6thread17LinearCombinationISK_Li1EffLNS1L_9ScaleType4KindE0ELNS_15FloatRoundStyleE2ESK_EENS1_15EpilogueDefaultEEEEEvvEEEEvNT_6ParamsE)
        /*0020*/ 	.word	0x00000008
.L_19:


//--------------------- .nv.compat                --------------------------
	.section	.nv.compat,"",@"SHT_CUDA_COMPAT_INFO"
	.align	4
        /*0000*/ 	.byte	0x02, 0x09, 0x01, 0x00, 0x02, 0x02, 0x04, 0x00, 0x02, 0x05, 0x05, 0x00, 0x03, 0x07, 0x01, 0x01
        /*0010*/ 	.byte	0x02, 0x03, 0x01, 0x00, 0x02, 0x06, 0x01, 0x00, 0x04, 0x0b, 0x08, 0x00, 0x00, 0x00, 0x00, 0x00
        /*0020*/ 	.byte	0x00, 0x00, 0x00, 0x00


//--------------------- .nv.info._ZN7cutlass13device_kernelINS_4gemm6kernel13GemmUniversalIN4cute5tupleIJiiiiEEENS1_10collective13CollectiveMmaINS1_34MainloopSm90TmaGmmaWarpSpecializedILi3ENS5_IJNS4_1CILi2EEENSA_ILi1EEESC_EEENS1_35KernelTmaWarpSpecializedCooperativeEEENS5_IJNSA_ILi384EEENSA_ILi112EEENSA_ILi64EEEEEENS_6half_tENS5_IJlSC_lEEESK_SL_NS4_8TiledMMAINS4_8MMA_AtomIJNS4_4SM904GMMA25MMA_64x16x16_F32F16F16_SSILNSP_5MajorE0ELSR_0ELNSP_7ScaleInE1ELSS_1EEEEEENS4_6LayoutISD_NS5_IJSC_NSA_ILi0EEESW_EEEEENS5_IJNS4_10UnderscoreESZ_SZ_EEEEENS4_13SM90_TMA_LOADENS4_14ComposedLayoutINS4_7SwizzleILi3ELi4ELi3EEENS4_18smem_ptr_flag_bitsILi16EEENSV_INS5_IJNSA_ILi8EEESI_EEENS5_IJSI_SC_EEEEEEEvNS4_8identityENS4_23SM90_TMA_LOAD_MULTICASTES1C_vS1D_EENS_8epilogue10collective6detail29Sm90TmaWarpSpecializedAdapterINS1H_15DefaultEpilogueISK_SL_SL_NS1G_6thread17LinearCombinationISK_Li1EffLNS1L_9ScaleType4KindE0ELNS_15FloatRoundStyleE2ESK_EENS1_15EpilogueDefaultEEEEEvvEEEEvNT_6ParamsE --------------------------
	.section	.nv.info._ZN7cutlass13device_kernelINS_4gemm6kernel13GemmUniversalIN4cute5tupleIJiiiiEEENS1_10collective13CollectiveMmaINS1_34MainloopSm90TmaGmmaWarpSpecializedILi3ENS5_IJNS4_1CILi2EEENSA_ILi1EEESC_EEENS1_35KernelTmaWarpSpecializedCooperativeEEENS5_IJNSA_ILi384EEENSA_ILi112EEENSA_ILi64EEEEEENS_6half_tENS5_IJlSC_lEEESK_SL_NS4_8TiledMMAINS4_8MMA_AtomIJNS4_4SM904GMMA25MMA_64x16x16_F32F16F16_SSILNSP_5MajorE0ELSR_0ELNSP_7ScaleInE1ELSS_1EEEEEENS4_6LayoutISD_NS5_IJSC_NSA_ILi0EEESW_EEEEENS5_IJNS4_10UnderscoreESZ_SZ_EEEEENS4_13SM90_TMA_LOADENS4_14ComposedLayoutINS4_7SwizzleILi3ELi4ELi3EEENS4_18smem_ptr_flag_bitsILi16EEENSV_INS5_IJNSA_ILi8EEESI_EEENS5_IJSI_SC_EEEEEEEvNS4_8identityENS4_23SM90_TMA_LOAD_MULTICASTES1C_vS1D_EENS_8epilogue10collective6detail29Sm90TmaWarpSpecializedAdapterINS1H_15DefaultEpilogueISK_SL_SL_NS1G_6thread17LinearCombinationISK_Li1EffLNS1L_9ScaleType4KindE0ELNS_15FloatRoundStyleE2ESK_EENS1_15EpilogueDefaultEEEEEvvEEEEvNT_6ParamsE,"",@"SHT_CUDA_INFO"
	.sectionflags	@""
	.align	4


	//----- nvinfo : EIATTR_CUDA_API_VERSION
	.align		4
        /*0000*/ 	.byte	0x04, 0x37
        /*0002*/ 	.short	(.L_21 - .L_20)
.L_20:
        /*0004*/ 	.word	0x00000082


	//----- nvinfo : EIATTR_KPARAM_INFO
	.align		4
.L_21:
        /*0008*/ 	.byte	0x04, 0x17
        /*000a*/ 	.short	(.L_23 - .L_22)
.L_22:
        /*000c*/ 	.word	0x00000000
        /*0010*/ 	.short	0x0000
        /*0012*/ 	.short	0x0070
        /*0014*/ 	.byte	0x00, 0xf0, 0x01, 0x10


	//----- nvinfo : EIATTR_SPARSE_MMA_MASK
	.align		4
.L_23:
        /*0018*/ 	.byte	0x03, 0x50
        /*001a*/ 	.short	0x0000


	//----- nvinfo : EIATTR_MAXREG_COUNT
	.align		4
        /*001c*/ 	.byte	0x03, 0x1b
        /*001e*/ 	.short	0x00a8


	//----- nvinfo : EIATTR_NUM_BARRIERS
	.align		4
        /*0020*/ 	.byte	0x02, 0x4c
        /*0022*/ 	.byte	0x01
	.zero		1


	//----- nvinfo : EIATTR_EXTERNS
	.align		4
        /*0024*/ 	.byte	0x04, 0x0f
        /*0026*/ 	.short	(.L_25 - .L_24)


	//   ....[0]....
	.align		4
.L_24:
        /*0028*/ 	.word	index@(__assertfail)


	//----- nvinfo : EIATTR_ANNOTATIONS
	.align		4
.L_25:
        /*002c*/ 	.byte	0x04, 0x55
        /*002e*/ 	.short	(.L_27 - .L_26)


	//   ....[0]....
.L_26:
        /*0030*/ 	.word	0x00000001
        /*0034*/ 	.byte	0x90, 0x09, 0x00, 0x00, 0x01, 0x00, 0x00, 0x00, 0xb0, 0x09, 0x00, 0x00, 0x01, 0x00, 0x00, 0x00
        /*0044*/ 	.byte	0xa0, 0x0e, 0x00, 0x00, 0x01, 0x00, 0x00, 0x00, 0xb0, 0x0e, 0x00, 0x00, 0x01, 0x00, 0x00, 0x00
        /*0054*/ 	.byte	0x80, 0x56, 0x00, 0x00, 0x01, 0x00, 0x00, 0x00, 0xd0, 0x56, 0x00, 0x00, 0x01, 0x00, 0x00, 0x00
        /*0064*/ 	.byte	0xb0, 0x07, 0x01, 0x00, 0x01, 0x00, 0x00, 0x00, 0x90, 0x0d, 0x01, 0x00, 0x01, 0x00, 0x00, 0x00
        /*0074*/ 	.byte	0xa0, 0x0d, 0x01, 0x00


	//----- nvinfo : EIATTR_MERCURY_ISA_VERSION
	.align		4
.L_27:
        /*0078*/ 	.byte	0x03, 0x5f
        /*007a*/ 	.short	0x0101


	//----- nvinfo : EIATTR_INT_WARP_WIDE_INSTR_OFFSETS
	.align		4
        /*007c*/ 	.byte	0x04, 0x31
        /*007e*/ 	.short	(.L_29 - .L_28)


	//   ....[0]....
.L_28:
        /*0080*/ 	.word	0x00000460


	//   ....[1]....
        /*0084*/ 	.word	0x00000480


	//   ....[2]....
        /*0088*/ 	.word	0x00000620


	//----- nvinfo : EIATTR_COOP_GROUP_MASK_REGIDS
	.align		4
.L_29:
        /*008c*/ 	.byte	0x04, 0x29
        /*008e*/ 	.short	(.L_31 - .L_30)


	//   ....[0]....
.L_30:
        /*0090*/ 	.word	0xffffffff


	//   ....[1]....
        /*0094*/ 	.word	0xffffffff


	//   ....[2]....
        /*0098*/ 	.word	0xffffffff


	//   ....[3]....
        /*009c*/ 	.word	0xffffffff


	//   ....[4]....
        /*00a0*/ 	.word	0xffffffff


	//   ....[5]....
        /*00a4*/ 	.word	0xffffffff


	//----- nvinfo : EIATTR_COOP_GROUP_INSTR_OFFSETS
	.align		4
.L_31:
        /*00a8*/ 	.byte	0x04, 0x28
        /*00aa*/ 	.short	(.L_33 - .L_32)


	//   ....[0]....
.L_32:
        /*00ac*/ 	.word	0x00000070


	//   ....[1]....
        /*00b0*/ 	.word	0x00000080


	//   ....[2]....
        /*00b4*/ 	.word	0x00000140


	//   ....[3]....
        /*00b8*/ 	.word	0x000002c0


	//   ....[4]....
        /*00bc*/ 	.word	0x000007e0


	//   ....[5]....
        /*00c0*/ 	.word	0x00001290


	//----- nvinfo : EIATTR_REG_RECONFIG
	.align		4
.L_33:
        /*00c4*/ 	.byte	0x01, 0x54
	.zero		2


	//----- nvinfo : EIATTR_SYSCALL_OFFSETS
	.align		4
        /*00c8*/ 	.byte	0x04, 0x46
        /*00ca*/ 	.short	(.L_35 - .L_34)


	//   ....[0]....
.L_34:
        /*00cc*/ 	.word	0x00001440


	//----- nvinfo : EIATTR_MBARRIER_INSTR_OFFSETS
	.align		4
.L_35:
        /*00d0*/ 	.byte	0x04, 0x39
        /*00d2*/ 	.short	(.L_37 - .L_36)


	//   ....[0]....
.L_36:
        /*00d4*/ 	.word	0x00000240
        /*00d8*/ 	.word	0x000000ff
        /*00dc*/ 	.word	0x00000000
        /*00e0*/ 	.short	0x0100
        /*00e2*/ 	.byte	0x08
	.zero		1


	//   ....[1]....
        /*00e4*/ 	.word	0x00000250
        /*00e8*/ 	.word	0x000000ff
        /*00ec*/ 	.word	0x00000018
        /*00f0*/ 	.short	0x0100
        /*00f2*/ 	.byte	0x08
	.zero		1


	//   ....[2]....
        /*00f4*/ 	.word	0x00000260
        /*00f8*/ 	.word	0x000000ff
        /*00fc*/ 	.word	0x00000008
        /*0100*/ 	.short	0x0100
        /*0102*/ 	.byte	0x08
	.zero		1


	//   ....[3]....
        /*0104*/ 	.word	0x00000270
        /*0108*/ 	.word	0x000000ff
        /*010c*/ 	.word	0x00000020
        /*0110*/ 	.short	0x0100
        /*0112*/ 	.byte	0x08
	.zero		1


	//   ....[4]....
        /*0114*/ 	.word	0x00000280
        /*0118*/ 	.word	0x000000ff
        /*011c*/ 	.word	0x00000010
        /*0120*/ 	.short	0x0100
        /*0122*/ 	.byte	0x08
	.zero		1


	//   ....[5]....
        /*0124*/ 	.word	0x00000290
        /*0128*/ 	.word	0x000000ff
        /*012c*/ 	.word	0x00000028
        /*0130*/ 	.short	0x0100
        /*0132*/ 	.byte	0x08
	.zero		1


	//   ....[6]....
        /*0134*/ 	.word	0x000006d0
        /*0138*/ 	.word	0x000000ff
        /*013c*/ 	.word	0x00000040
        /*0140*/ 	.short	0x0100
        /*0142*/ 	.byte	0x06
	.zero		1


	//   ....[7]....
        /*0144*/ 	.word	0x00000770
        /*0148*/ 	.word	0x000000ff
        /*014c*/ 	.word	0x00000048
        /*0150*/ 	.short	0x0100
        /*0152*/ 	.byte	0x06
	.zero		1


	//   ....[8]....
        /*0154*/ 	.word	0x000014c0
        /*0158*/ 	.word	0x00000003
        /*015c*/ 	.word	0x00000000
        /*0160*/ 	.short	0x010a
        /*0162*/ 	.byte	0x3f
	.zero		1


	//   ....[9]....
        /*0164*/ 	.word	0x00001500
        /*0168*/ 	.word	0x00000003
        /*016c*/ 	.word	0x00000000
        /*0170*/ 	.short	0x010a
        /*0172*/ 	.byte	0x3f
	.zero		1


	//   ....[10]....
        /*0174*/ 	.word	0x00003500
        /*0178*/ 	.word	0x000000ff
        /*017c*/ 	.word	0x00000000
        /*0180*/ 	.short	0x010a
        /*0182*/ 	.byte	0x07
	.zero		1


	//   ....[11]....
        /*0184*/ 	.word	0x00003540
        /*0188*/ 	.word	0x000000ff
        /*018c*/ 	.word	0x00000000
        /*0190*/ 	.short	0x010a
        /*0192*/ 	.byte	0x07
	.zero		1


	//   ....[12]....
        /*0194*/ 	.word	0x00005480
        /*0198*/ 	.word	0x00000005
        /*019c*/ 	.word	0x00000000
        /*01a0*/ 	.short	0x0101
        /*01a2*/ 	.byte	0x3f
	.zero		1


	//   ....[13]....
        /*01a4*/ 	.word	0x00005640
        /*01a8*/ 	.word	0x00000003
        /*01ac*/ 	.word	0x00000000
        /*01b0*/ 	.short	0x0101
        /*01b2*/ 	.byte	0x3f
	.zero		1


	//   ....[14]....
        /*01b4*/ 	.word	0x000116d0
        /*01b8*/ 	.word	0x0000000f
        /*01bc*/ 	.word	0x00000018
        /*01c0*/ 	.short	0x010a
        /*01c2*/ 	.byte	0x3f
	.zero		1


	//   ....[15]....
        /*01c4*/ 	.word	0x00011a70
        /*01c8*/ 	.word	0x00000004
        /*01cc*/ 	.word	0x00000048
        /*01d0*/ 	.short	0x0101
        /*01d2*/ 	.byte	0x3f
	.zero		1


	//   ....[16]....
        /*01d4*/ 	.word	0x000121d0
        /*01d8*/ 	.word	0x00000007
        /*01dc*/ 	.word	0x00000000
        /*01e0*/ 	.short	0x010a
        /*01e2*/ 	.byte	0x3f
	.zero		1


	//   ....[17]....
        /*01e4*/ 	.word	0x00012250
        /*01e8*/ 	.word	0x00000009
        /*01ec*/ 	.word	0x00000000
        /*01f0*/ 	.short	0x010a
        /*01f2*/ 	.byte	0x3f
	.zero		1


	//   ....[18]....
        /*01f4*/ 	.word	0x000122e0
        /*01f8*/ 	.word	0x00000003
        /*01fc*/ 	.word	0x00000000
        /*0200*/ 	.short	0x010a
        /*0202*/ 	.byte	0x3f
	.zero		1


	//   ....[19]....
        /*0204*/ 	.word	0x00012340
        /*0208*/ 	.word	0x00000003
        /*020c*/ 	.word	0x00000000
        /*0210*/ 	.short	0x010a
        /*0212*/ 	.byte	0x3f
	.zero		1


	//   ....[20]....
        /*0214*/ 	.word	0x000123a0
        /*0218*/ 	.word	0x00000006
        /*021c*/ 	.word	0x00000000
        /*0220*/ 	.short	0x010a
        /*0222*/ 	.byte	0x3f
	.zero		1


	//   ....[21]....
        /*0224*/ 	.word	0x00012470
        /*0228*/ 	.word	0x0000000f
        /*022c*/ 	.word	0x00000018
        /*0230*/ 	.short	0x010a
        /*0232*/ 	.byte	0x3f
	.zero		1


	//   ....[22]....
        /*0234*/ 	.word	0x00012540
        /*0238*/ 	.word	0x00000007
        /*023c*/ 	.word	0x00000000
        /*0240*/ 	.short	0x010a
        /*0242*/ 	.byte	0x3f
	.zero		1


	//   ....[23]....
        /*0244*/ 	.word	0x00012590
        /*0248*/ 	.word	0x00000009
        /*024c*/ 	.word	0x00000000
        /*0250*/ 	.short	0x010a
        /*0252*/ 	.byte	0x3f
	.zero		1


	//----- nvinfo : EIATTR_NUM_MBARRIERS
	.align		4
.L_37:
        /*0254*/ 	.byte	0x03, 0x38
        /*0256*/ 	.short	0x0008


	//----- nvinfo : EIATTR_EXIT_INSTR_OFFSETS
	.align		4
        /*0258*/ 	.byte	0x04, 0x1c
        /*025a*/ 	.short	(.L_39 - .L_38)


	//   ....[0]....
.L_38:
        /*025c*/ 	.word	0x00000930


	//   ....[1]....
        /*0260*/ 	.word	0x000011a0


	//   ....[2]....
        /*0264*/ 	.word	0x00010dd0


	//   ....[3]....
        /*0268*/ 	.word	0x00011360


	//   ....[4]....
        /*026c*/ 	.word	0x00012330


	//----- nvinfo : EIATTR_MAX_THREADS
	.align		4
.L_39:
        /*0270*/ 	.byte	0x04, 0x05
        /*0272*/ 	.short	(.L_41 - .L_40)
.L_40:
        /*0274*/ 	.word	0x00000180
        /*0278*/ 	.word	0x00000001
        /*027c*/ 	.word	0x00000001


	//----- nvinfo : EIATTR_CRS_STACK_SIZE
	.align		4
.L_41:
        /*0280*/ 	.byte	0x04, 0x1e
        /*0282*/ 	.short	(.L_43 - .L_42)
.L_42:
        /*0284*/ 	.word	0x00000000


	//----- nvinfo : EIATTR_CBANK_PARAM_SIZE
	.align		4
.L_43:
        /*0288*/ 	.byte	0x03, 0x19
        /*028a*/ 	.short	0x0470


	//----- nvinfo : EIATTR_PARAM_CBANK
	.align		4
        /*028c*/ 	.byte	0x04, 0x0a
        /*028e*/ 	.short	(.L_45 - .L_44)
	.align		4
.L_44:
        /*0290*/ 	.word	index@(.nv.constant0._ZN7cutlass13device_kernelINS_4gemm6kernel13GemmUniversalIN4cute5tupleIJiiiiEEENS1_10collective13CollectiveMmaINS1_34MainloopSm90TmaGmmaWarpSpecializedILi3ENS5_IJNS4_1CILi2EEENSA_ILi1EEESC_EEENS1_35KernelTmaWarpSpecializedCooperativeEEENS5_IJNSA_ILi384EEENSA_ILi112EEENSA_ILi64EEEEEENS_6half_tENS5_IJlSC_lEEESK_SL_NS4_8TiledMMAINS4_8MMA_AtomIJNS4_4SM904GMMA25MMA_64x16x16_F32F16F16_SSILNSP_5MajorE0ELSR_0ELNSP_7ScaleInE1ELSS_1EEEEEENS4_6LayoutISD_NS5_IJSC_NSA_ILi0EEESW_EEEEENS5_IJNS4_10UnderscoreESZ_SZ_EEEEENS4_13SM90_TMA_LOADENS4_14ComposedLayoutINS4_7SwizzleILi3ELi4ELi3EEENS4_18smem_ptr_flag_bitsILi16EEENSV_INS5_IJNSA_ILi8EEESI_EEENS5_IJSI_SC_EEEEEEEvNS4_8identityENS4_23SM90_TMA_LOAD_MULTICASTES1C_vS1D_EENS_8epilogue10collective6detail29Sm90TmaWarpSpecializedAdapterINS1H_15DefaultEpilogueISK_SL_SL_NS1G_6thread17LinearCombinationISK_Li1EffLNS1L_9ScaleType4KindE0ELNS_15FloatRoundStyleE2ESK_EENS1_15EpilogueDefaultEEEEEvvEEEEvNT_6ParamsE)
        /*0294*/ 	.short	0x0210
        /*0296*/ 	.short	0x0470


	//----- nvinfo : EIATTR_SW_WAR
	.align		4
.L_45:
        /*0298*/ 	.byte	0x04, 0x36
        /*029a*/ 	.short	(.L_47 - .L_46)
.L_46:
        /*029c*/ 	.word	0x00000008
.L_47:


//--------------------- .nv.callgraph             --------------------------
	.section	.nv.callgraph,"",@"SHT_CUDA_CALLGRAPH"
	.align	4
	.sectionentsize	8
	.align		4
        /*0000*/ 	.word	0x00000000
	.align		4
        /*0004*/ 	.word	0xffffffff
	.align		4
        /*0008*/ 	.word	index@(_ZN7cutlass13device_kernelINS_4gemm6kernel13GemmUniversalIN4cute5tupleIJiiiiEEENS1_10collective13CollectiveMmaINS1_34MainloopSm90TmaGmmaWarpSpecializedILi3ENS5_IJNS4_1CILi2EEENSA_ILi1EEESC_EEENS1_35KernelTmaWarpSpecializedCooperativeEEENS5_IJNSA_ILi384EEENSA_ILi112EEENSA_ILi64EEEEEENS_6half_tENS5_IJlSC_lEEESK_SL_NS4_8TiledMMAINS4_8MMA_AtomIJNS4_4SM904GMMA25MMA_64x16x16_F32F16F16_SSILNSP_5MajorE0ELSR_0ELNSP_7ScaleInE1ELSS_1EEEEEENS4_6LayoutISD_NS5_IJSC_NSA_ILi0EEESW_EEEEENS5_IJNS4_10UnderscoreESZ_SZ_EEEEENS4_13SM90_TMA_LOADENS4_14ComposedLayoutINS4_7SwizzleILi3ELi4ELi3EEENS4_18smem_ptr_flag_bitsILi16EEENSV_INS5_IJNSA_ILi8EEESI_EEENS5_IJSI_SC_EEEEEEEvNS4_8identityENS4_23SM90_TMA_LOAD_MULTICASTES1C_vS1D_EENS_8epilogue10collective6detail29Sm90TmaWarpSpecializedAdapterINS1H_15DefaultEpilogueISK_SL_SL_NS1G_6thread17LinearCombinationISK_Li1EffLNS1L_9ScaleType4KindE0ELNS_15FloatRoundStyleE2ESK_EENS1_15EpilogueDefaultEEEEEvvEEEEvNT_6ParamsE)
	.align		4
        /*000c*/ 	.word	index@(__assertfail)
	.align		4
        /*0010*/ 	.word	0x00000000
	.align		4
        /*0014*/ 	.word	0xfffffffe
	.align		4
        /*0018*/ 	.word	0x00000000
	.align		4
        /*001c*/ 	.word	0xfffffffd
	.align		4
        /*0020*/ 	.word	0x00000000
	.align		4
        /*0024*/ 	.word	0xfffffffc


//--------------------- .nv.constant4             --------------------------
	.section	.nv.constant4,"a",@progbits
	.align	8
	.align		8
.nv.constant4:
        /*0000*/ 	.dword	__assertfail
	.align		8
        /*0008*/ 	.dword	__unnamed_1
	.align		8
        /*0010*/ 	.dword	_ZN39_INTERNAL_7e92805f_4_k_cu_06329e2b_78514cuda3std3__45__cpo5beginE
	.align		8
        /*0018*/ 	.dword	_ZN39_INTERNAL_7e92805f_4_k_cu_06329e2b_78514cuda3std3__45__cpo3endE
	.align		8
        /*0020*/ 	.dword	_ZN39_INTERNAL_7e92805f_4_k_cu_06329e2b_78514cuda3std3__45__cpo6cbeginE
	.align		8
        /*0028*/ 	.dword	_ZN39_INTERNAL_7e92805f_4_k_cu_06329e2b_78514cuda3std3__45__cpo4cendE
	.align		8
        /*0030*/ 	.dword	_ZN39_INTERNAL_7e92805f_4_k_cu_06329e2b_78514cuda3std3__441_GLOBAL__N__7e92805f_4_k_cu_06329e2b_78516ignoreE
	.align		8
        /*0038*/ 	.dword	_ZN39_INTERNAL_7e92805f_4_k_cu_06329e2b_78514cuda3std3__419piecewise_constructE
	.align		8
        /*0040*/ 	.dword	_ZN39_INTERNAL_7e92805f_4_k_cu_06329e2b_78514cuda3std3__48in_placeE
	.align		8
        /*0048*/ 	.dword	_ZN39_INTERNAL_7e92805f_4_k_cu_06329e2b_78514cuda3std6ranges3__45__cpo4swapE
	.align		8
        /*0050*/ 	.dword	_ZN39_INTERNAL_7e92805f_4_k_cu_06329e2b_78514cuda3std6ranges3__45__cpo9iter_moveE
	.align		8
        /*0058*/ 	.dword	_ZN39_INTERNAL_7e92805f_4_k_cu_06329e2b_78514cute7productE
	.align		8
        /*0060*/ 	.dword	_ZN39_INTERNAL_7e92805f_4_k_cu_06329e2b_78514cute1_E
	.align		8
        /*0068*/ 	.dword	$str$22
	.align		8
        /*0070*/ 	.dword	$str$23


//--------------------- .text._ZN7cutlass13device_kernelINS_4gemm6kernel13GemmUniversalIN4cute5tupleIJiiiiEEENS1_10collective13CollectiveMmaINS1_34MainloopSm90TmaGmmaWarpSpecializedILi3ENS5_IJNS4_1CILi2EEENSA_ILi1EEESC_EEENS1_35KernelTmaWarpSpecializedCooperativeEEENS5_IJNSA_ILi384EEENSA_ILi112EEENSA_ILi64EEEEEENS_6half_tENS5_IJlSC_lEEESK_SL_NS4_8TiledMMAINS4_8MMA_AtomIJNS4_4SM904GMMA25MMA_64x16x16_F32F16F16_SSILNSP_5MajorE0ELSR_0ELNSP_7ScaleInE1ELSS_1EEEEEENS4_6LayoutISD_NS5_IJSC_NSA_ILi0EEESW_EEEEENS5_IJNS4_10UnderscoreESZ_SZ_EEEEENS4_13SM90_TMA_LOADENS4_14ComposedLayoutINS4_7SwizzleILi3ELi4ELi3EEENS4_18smem_ptr_flag_bitsILi16EEENSV_INS5_IJNSA_ILi8EEESI_EEENS5_IJSI_SC_EEEEEEEvNS4_8identityENS4_23SM90_TMA_LOAD_MULTICASTES1C_vS1D_EENS_8epilogue10collective6detail29Sm90TmaWarpSpecializedAdapterINS1H_15DefaultEpilogueISK_SL_SL_NS1G_6thread17LinearCombinationISK_Li1EffLNS1L_9ScaleType4KindE0ELNS_15FloatRoundStyleE2ESK_EENS1_15EpilogueDefaultEEEEEvvEEEEvNT_6ParamsE --------------------------
	.section	.text._ZN7cutlass13device_kernelINS_4gemm6kernel13GemmUniversalIN4cute5tupleIJiiiiEEENS1_10collective13CollectiveMmaINS1_34MainloopSm90TmaGmmaWarpSpecializedILi3ENS5_IJNS4_1CILi2EEENSA_ILi1EEESC_EEENS1_35KernelTmaWarpSpecializedCooperativeEEENS5_IJNSA_ILi384EEENSA_ILi112EEENSA_ILi64EEEEEENS_6half_tENS5_IJlSC_lEEESK_SL_NS4_8TiledMMAINS4_8MMA_AtomIJNS4_4SM904GMMA25MMA_64x16x16_F32F16F16_SSILNSP_5MajorE0ELSR_0ELNSP_7ScaleInE1ELSS_1EEEEEENS4_6LayoutISD_NS5_IJSC_NSA_ILi0EEESW_EEEEENS5_IJNS4_10UnderscoreESZ_SZ_EEEEENS4_13SM90_TMA_LOADENS4_14ComposedLayoutINS4_7SwizzleILi3ELi4ELi3EEENS4_18smem_ptr_flag_bitsILi16EEENSV_INS5_IJNSA_ILi8EEESI_EEENS5_IJSI_SC_EEEEEEEvNS4_8identityENS4_23SM90_TMA_LOAD_MULTICASTES1C_vS1D_EENS_8epilogue10collective6detail29Sm90TmaWarpSpecializedAdapterINS1H_15DefaultEpilogueISK_SL_SL_NS1G_6thread17LinearCombinationISK_Li1EffLNS1L_9ScaleType4KindE0ELNS_15FloatRoundStyleE2ESK_EENS1_15EpilogueDefaultEEEEEvvEEEEvNT_6ParamsE,"ax",@progbits
	.align	128
.text._ZN7cutlass13device_kernelINS_4gemm6kernel13GemmUniversalIN4cute5tupleIJiiiiEEENS1_10collective13CollectiveMmaINS1_34MainloopSm90TmaGmmaWarpSpecializedILi3ENS5_IJNS4_1CILi2EEENSA_ILi1EEESC_EEENS1_35KernelTmaWarpSpecializedCooperativeEEENS5_IJNSA_ILi384EEENSA_ILi112EEENSA_ILi64EEEEEENS_6half_tENS5_IJlSC_lEEESK_SL_NS4_8TiledMMAINS4_8MMA_AtomIJNS4_4SM904GMMA25MMA_64x16x16_F32F16F16_SSILNSP_5MajorE0ELSR_0ELNSP_7ScaleInE1ELSS_1EEEEEENS4_6LayoutISD_NS5_IJSC_NSA_ILi0EEESW_EEEEENS5_IJNS4_10UnderscoreESZ_SZ_EEEEENS4_13SM90_TMA_LOADENS4_14ComposedLayoutINS4_7SwizzleILi3ELi4ELi3EEENS4_18smem_ptr_flag_bitsILi16EEENSV_INS5_IJNSA_ILi8EEESI_EEENS5_IJSI_SC_EEEEEEEvNS4_8identityENS4_23SM90_TMA_LOAD_MULTICASTES1C_vS1D_EENS_8epilogue10collective6detail29Sm90TmaWarpSpecializedAdapterINS1H_15DefaultEpilogueISK_SL_SL_NS1G_6thread17LinearCombinationISK_Li1EffLNS1L_9ScaleType4KindE0ELNS_15FloatRoundStyleE2ESK_EENS1_15EpilogueDefaultEEEEEvvEEEEvNT_6ParamsE:
        .type           _ZN7cutlass13device_kernelINS_4gemm6kernel13GemmUniversalIN4cute5tupleIJiiiiEEENS1_10collective13CollectiveMmaINS1_34MainloopSm90TmaGmmaWarpSpecializedILi3ENS5_IJNS4_1CILi2EEENSA_ILi1EEESC_EEENS1_35KernelTmaWarpSpecializedCooperativeEEENS5_IJNSA_ILi384EEENSA_ILi112EEENSA_ILi64EEEEEENS_6half_tENS5_IJlSC_lEEESK_SL_NS4_8TiledMMAINS4_8MMA_AtomIJNS4_4SM904GMMA25MMA_64x16x16_F32F16F16_SSILNSP_5MajorE0ELSR_0ELNSP_7ScaleInE1ELSS_1EEEEEENS4_6LayoutISD_NS5_IJSC_NSA_ILi0EEESW_EEEEENS5_IJNS4_10UnderscoreESZ_SZ_EEEEENS4_13SM90_TMA_LOADENS4_14ComposedLayoutINS4_7SwizzleILi3ELi4ELi3EEENS4_18smem_ptr_flag_bitsILi16EEENSV_INS5_IJNSA_ILi8EEESI_EEENS5_IJSI_SC_EEEEEEEvNS4_8identityENS4_23SM90_TMA_LOAD_MULTICASTES1C_vS1D_EENS_8epilogue10collective6detail29Sm90TmaWarpSpecializedAdapterINS1H_15DefaultEpilogueISK_SL_SL_NS1G_6thread17LinearCombinationISK_Li1EffLNS1L_9ScaleType4KindE0ELNS_15FloatRoundStyleE2ESK_EENS1_15EpilogueDefaultEEEEEvvEEEEvNT_6ParamsE,@function
        .size           _ZN7cutlass13device_kernelINS_4gemm6kernel13GemmUniversalIN4cute5tupleIJiiiiEEENS1_10collective13CollectiveMmaINS1_34MainloopSm90TmaGmmaWarpSpecializedILi3ENS5_IJNS4_1CILi2EEENSA_ILi1EEESC_EEENS1_35KernelTmaWarpSpecializedCooperativeEEENS5_IJNSA_ILi384EEENSA_ILi112EEENSA_ILi64EEEEEENS_6half_tENS5_IJlSC_lEEESK_SL_NS4_8TiledMMAINS4_8MMA_AtomIJNS4_4SM904GMMA25MMA_64x16x16_F32F16F16_SSILNSP_5MajorE0ELSR_0ELNSP_7ScaleInE1ELSS_1EEEEEENS4_6LayoutISD_NS5_IJSC_NSA_ILi0EEESW_EEEEENS5_IJNS4_10UnderscoreESZ_SZ_EEEEENS4_13SM90_TMA_LOADENS4_14ComposedLayoutINS4_7SwizzleILi3ELi4ELi3EEENS4_18smem_ptr_flag_bitsILi16EEENSV_INS5_IJNSA_ILi8EEESI_EEENS5_IJSI_SC_EEEEEEEvNS4_8identityENS4_23SM90_TMA_LOAD_MULTICASTES1C_vS1D_EENS_8epilogue10collective6detail29Sm90TmaWarpSpecializedAdapterINS1H_15DefaultEpilogueISK_SL_SL_NS1G_6thread17LinearCombinationISK_Li1EffLNS1L_9ScaleType4KindE0ELNS_15FloatRoundStyleE2ESK_EENS1_15EpilogueDefaultEEEEEvvEEEEvNT_6ParamsE,(.L_x_397 - _ZN7cutlass13device_kernelINS_4gemm6kernel13GemmUniversalIN4cute5tupleIJiiiiEEENS1_10collective13CollectiveMmaINS1_34MainloopSm90TmaGmmaWarpSpecializedILi3ENS5_IJNS4_1CILi2EEENSA_ILi1EEESC_EEENS1_35KernelTmaWarpSpecializedCooperativeEEENS5_IJNSA_ILi384EEENSA_ILi112EEENSA_ILi64EEEEEENS_6half_tENS5_IJlSC_lEEESK_SL_NS4_8TiledMMAINS4_8MMA_AtomIJNS4_4SM904GMMA25MMA_64x16x16_F32F16F16_SSILNSP_5MajorE0ELSR_0ELNSP_7ScaleInE1ELSS_1EEEEEENS4_6LayoutISD_NS5_IJSC_NSA_ILi0EEESW_EEEEENS5_IJNS4_10UnderscoreESZ_SZ_EEEEENS4_13SM90_TMA_LOADENS4_14ComposedLayoutINS4_7SwizzleILi3ELi4ELi3EEENS4_18smem_ptr_flag_bitsILi16EEENSV_INS5_IJNSA_ILi8EEESI_EEENS5_IJSI_SC_EEEEEEEvNS4_8identityENS4_23SM90_TMA_LOAD_MULTICASTES1C_vS1D_EENS_8epilogue10collective6detail29Sm90TmaWarpSpecializedAdapterINS1H_15DefaultEpilogueISK_SL_SL_NS1G_6thread17LinearCombinationISK_Li1EffLNS1L_9ScaleType4KindE0ELNS_15FloatRoundStyleE2ESK_EENS1_15EpilogueDefaultEEEEEvvEEEEvNT_6ParamsE)
        .other          _ZN7cutlass13device_kernelINS_4gemm6kernel13GemmUniversalIN4cute5tupleIJiiiiEEENS1_10collective13CollectiveMmaINS1_34MainloopSm90TmaGmmaWarpSpecializedILi3ENS5_IJNS4_1CILi2EEENSA_ILi1EEESC_EEENS1_35KernelTmaWarpSpecializedCooperativeEEENS5_IJNSA_ILi384EEENSA_ILi112EEENSA_ILi64EEEEEENS_6half_tENS5_IJlSC_lEEESK_SL_NS4_8TiledMMAINS4_8MMA_AtomIJNS4_4SM904GMMA25MMA_64x16x16_F32F16F16_SSILNSP_5MajorE0ELSR_0ELNSP_7ScaleInE1ELSS_1EEEEEENS4_6LayoutISD_NS5_IJSC_NSA_ILi0EEESW_EEEEENS5_IJNS4_10UnderscoreESZ_SZ_EEEEENS4_13SM90_TMA_LOADENS4_14ComposedLayoutINS4_7SwizzleILi3ELi4ELi3EEENS4_18smem_ptr_flag_bitsILi16EEENSV_INS5_IJNSA_ILi8EEESI_EEENS5_IJSI_SC_EEEEEEEvNS4_8identityENS4_23SM90_TMA_LOAD_MULTICASTES1C_vS1D_EENS_8epilogue10collective6detail29Sm90TmaWarpSpecializedAdapterINS1H_15DefaultEpilogueISK_SL_SL_NS1G_6thread17LinearCombinationISK_Li1EffLNS1L_9ScaleType4KindE0ELNS_15FloatRoundStyleE2ESK_EENS1_15EpilogueDefaultEEEEEvvEEEEvNT_6ParamsE,@"STO_CUDA_ENTRY STV_DEFAULT"
_ZN7cutlass13device_kernelINS_4gemm6kernel13GemmUniversalIN4cute5tupleIJiiiiEEENS1_10collective13CollectiveMmaINS1_34MainloopSm90TmaGmmaWarpSpecializedILi3ENS5_IJNS4_1CILi2EEENSA_ILi1EEESC_EEENS1_35KernelTmaWarpSpecializedCooperativeEEENS5_IJNSA_ILi384EEENSA_ILi112EEENSA_ILi64EEEEEENS_6half_tENS5_IJlSC_lEEESK_SL_NS4_8TiledMMAINS4_8MMA_AtomIJNS4_4SM904GMMA25MMA_64x16x16_F32F16F16_SSILNSP_5MajorE0ELSR_0ELNSP_7ScaleInE1ELSS_1EEEEEENS4_6LayoutISD_NS5_IJSC_NSA_ILi0EEESW_EEEEENS5_IJNS4_10UnderscoreESZ_SZ_EEEEENS4_13SM90_TMA_LOADENS4_14ComposedLayoutINS4_7SwizzleILi3ELi4ELi3EEENS4_18smem_ptr_flag_bitsILi16EEENSV_INS5_IJNSA_ILi8EEESI_EEENS5_IJSI_SC_EEEEEEEvNS4_8identityENS4_23SM90_TMA_LOAD_MULTICASTES1C_vS1D_EENS_8epilogue10collective6detail29Sm90TmaWarpSpecializedAdapterINS1H_15DefaultEpilogueISK_SL_SL_NS1G_6thread17LinearCombinationISK_Li1EffLNS1L_9ScaleType4KindE0ELNS_15FloatRoundStyleE2ESK_EENS1_15EpilogueDefaultEEEEEvvEEEEvNT_6ParamsE:
[----:B------:R-:W0:Y:S02]  /*0000*/  LDC R1, c[0x0][0x28] ;  /* 0x00000a00ff017b82 */ /* 0x000e240000000800 */
[----:B0-----:R-:W-:Y:S01]  /*0010*/  VIADD R1, R1, 0xfffffff8 ;  /* 0xfffffff801017836 */ /* 0x001fe20000000000 */
[----:B------:R-:W0:Y:S01]  /*0020*/  S2R R6, SR_TID.X ;  /* 0x0000000000067919 */ /* 0x000e220000002100 */
[----:B------:R-:W-:Y:S01]  /*0030*/  ELECT P0, URZ, PT ;  /* 0x00000000003f782f */ /* 0x000fe20003800000 */
[----:B------:R-:W-:Y:S01]  /*0040*/  BSSY B0, `(.L_x_0) ;  /* 0x000000f000007945 */ /* 0x000fe20003800000 */
[--C-:B0-----:R-:W-:Y:S02]  /*0050*/  SHF.R.U32.HI R0, RZ, 0x5, R6.reuse ;  /* 0x00000005ff007819 */ /* 0x101fe40000011606 */
[----:B------:R-:W-:-:S03]  /*0060*/  SHF.R.U32.HI R3, RZ, 0x7, R6 ;  /* 0x00000007ff037819 */ /* 0x000fc60000011606 */
[----:B------:R-:W0:Y:S04]  /*0070*/  SHFL.IDX PT, R2, R0, RZ, 0x1f ;  /* 0x00001fff00027589 */ /* 0x000e2800000e0000 */
[----:B------:R1:W2:Y:S01]  /*0080*/  SHFL.IDX PT, R5, R3, RZ, 0x1f ;  /* 0x00001fff03057589 */ /* 0x0002a200000e0000 */
[----:B0-----:R-:W-:-:S13]  /*0090*/  ISETP.NE.OR P0, PT, R2, RZ, !P0 ;  /* 0x000000ff0200720c */ /* 0x001fda0004705670 */
[----:B-12---:R-:W-:Y:S05]  /*00a0*/  @P0 BRA `(.L_x_1) ;  /* 0x0000000000200947 */ /* 0x006fea0003800000 */
[----:B------:R-:W-:Y:S02]  /*00b0*/  ULDC.64 UR4, c[0x0][0x198] ;  /* 0x0000660000047ab9 */ /* 0x000fe40000000a00 */
[----:B------:R-:W-:Y:S02]  /*00c0*/  UIADD3 UR6, UP0, UR4, 0xf0, URZ ;  /* 0x000000f004067890 */ /* 0x000fe4000ff1e03f */
[----:B------:R-:W-:Y:S02]  /*00d0*/  UIADD3 UR4, UP1, UR4, 0x1f0, URZ ;  /* 0x000001f004047890 */ /* 0x000fe4000ff3e03f */
[----:B------:R-:W-:Y:S02]  /*00e0*/  UIADD3.X UR7, URZ, UR5, URZ, UP0, !UPT ;  /* 0x000000053f077290 */ /* 0x000fe400087fe43f */
[----:B------:R-:W-:-:S07]  /*00f0*/  UIADD3.X UR5, URZ, UR5, URZ, UP1, !UPT ;  /* 0x000000053f057290 */ /* 0x000fce0008ffe43f */
[----:B------:R0:W-:Y:S02]  /*0100*/  UTMACCTL.PF [UR6] ;  /* 0x00000000060079b9 */ /* 0x0001e40008040000 */
[----:B------:R0:W-:Y:S02]  /*0110*/  UTMACCTL.PF [UR4] ;  /* 0x00000000040079b9 */ /* 0x0001e40008040000 */
[----:B0-----:R-:W-:Y:S01]  /*0120*/  NOP ;  /* 0x0000000000007918 */ /* 0x001fe20000000000 */
.L_x_1:
[----:B------:R-:W-:Y:S05]  /*0130*/  BSYNC B0 ;  /* 0x0000000000007941 */ /* 0x000fea0003800000 */
.L_x_0:
[----:B------:R-:W0:Y:S02]  /*0140*/  SHFL.IDX PT, R3, R0, RZ, 0x1f ;  /* 0x00001fff00037589 */ /* 0x000e2400000e0000 */
[----:B0-----:R-:W-:-:S13]  /*0150*/  ISETP.NE.AND P0, PT, R3, RZ, PT ;  /* 0x000000ff0300720c */ /* 0x001fda0003f05270 */
[----:B------:R-:W-:Y:S05]  /*0160*/  @P0 BRA `(.L_x_2) ;  /* 0x0000000000500947 */ /* 0x000fea0003800000 */
[----:B------:R-:W0:Y:S01]  /*0170*/  S2UR UR8, SR_CgaCtaId ;  /* 0x00000000000879c3 */ /* 0x000e220000008800 */
[----:B------:R-:W-:Y:S01]  /*0180*/  UMOV UR4, 0x400 ;  /* 0x0000040000047882 */ /* 0x000fe20000000000 */
[----:B------:R-:W-:Y:S01]  /*0190*/  UMOV UR5, 0x1 ;  /* 0x0000000100057882 */ /* 0x000fe20000000000 */
[----:B------:R-:W-:Y:S01]  /*01a0*/  UMOV UR6, 0x4 ;  /* 0x0000000400067882 */ /* 0x000fe20000000000 */
[----:B------:R-:W-:Y:S01]  /*01b0*/  ELECT P0, URZ, PT ;  /* 0x00000000003f782f */ /* 0x000fe20003800000 */
[----:B------:R-:W-:-:S04]  /*01c0*/  UIADD3 UR6, -UR6, 0x100000, URZ ;  /* 0x0010000006067890 */ /* 0x000fc8000fffe13f */
[----:B------:R-:W-:Y:S02]  /*01d0*/  USHF.L.U32 UR7, UR6, 0xb, URZ ;  /* 0x0000000b06077899 */ /* 0x000fe4000800063f */
[----:B------:R-:W-:Y:S02]  /*01e0*/  USHF.L.U32 UR6, UR6, 0x1, URZ ;  /* 0x0000000106067899 */ /* 0x000fe4000800063f */
[----:B0-----:R-:W-:Y:S02]  /*01f0*/  ULEA UR8, UR8, UR4, 0x18 ;  /* 0x0000000408087291 */ /* 0x001fe4000f8ec03f */
[----:B------:R-:W-:-:S04]  /*0200*/  UIADD3 UR4, -UR5, 0x100000, URZ ;  /* 0x0010000005047890 */ /* 0x000fc8000fffe13f */
[----:B------:R-:W-:Y:S02]  /*0210*/  USHF.L.U32 UR5, UR4, 0xb, URZ ;  /* 0x0000000b04057899 */ /* 0x000fe4000800063f */
[----:B------:R-:W-:Y:S01]  /*0220*/  USHF.L.U32 UR4, UR4, 0x1, URZ ;  /* 0x0000000104047899 */ /* 0x000fe2000800063f */
[----:B------:R-:W0:Y:S11]  /*0230*/  FENCE.VIEW.ASYNC.S ;  /* 0x00000000000073c6 */ /* 0x000e360000000000 */
[----:B0-----:R0:W1:Y:S01]  /*0240*/  SYNCS.EXCH.64 URZ, [UR8], UR4 ;  /* 0x00000004083f75b2 */ /* 0x0010620008000100 */
[----:B------:R0:W2:Y:S01]  /*0250*/  SYNCS.EXCH.64 URZ, [UR8+0x18], UR6 ;  /* 0x00001806083f75b2 */ /* 0x0000a20008000100 */
[----:B------:R0:W3:Y:S01]  /*0260*/  SYNCS.EXCH.64 URZ, [UR8+0x8], UR4 ;  /* 0x00000804083f75b2 */ /* 0x0000e20008000100 */
[----:B------:R0:W4:Y:S01]  /*0270*/  SYNCS.EXCH.64 URZ, [UR8+0x20], UR6 ;  /* 0x00002006083f75b2 */ /* 0x0001220008000100 */
[----:B------:R0:W0:Y:S01]  /*0280*/  SYNCS.EXCH.64 URZ, [UR8+0x10], UR4 ;  /* 0x00001004083f75b2 */ /* 0x0000220008000100 */
[----:B------:R0:W0:Y:S01]  /*0290*/  SYNCS.EXCH.64 URZ, [UR8+0x28], UR6 ;  /* 0x00002806083f75b2 */ /* 0x0000220008000100 */
[----:B------:R-:W-:Y:S01]  /*02a0*/  NOP ;  /* 0x0000000000007918 */ /* 0x000fe20000000000 */
.L_x_2:
[----:B------:R-:W-:Y:S01]  /*02b0*/  SHF.R.S32.HI R4, RZ, 0x1f, R6 ;  /* 0x0000001fff047819 */ /* 0x000fe20000011406 */
[----:B------:R-:W5:Y:S01]  /*02c0*/  SHFL.IDX PT, R0, R0, RZ, 0x1f ;  /* 0x00001fff00007589 */ /* 0x000f6200000e0000 */
[----:B0-----:R-:W0:Y:S01]  /*02d0*/  S2UR UR8, SR_CTAID.X ;  /* 0x00000000000879c3 */ /* 0x001e220000002500 */
[----:B------:R-:W-:Y:S02]  /*02e0*/  ELECT P0, URZ, PT ;  /* 0x00000000003f782f */ /* 0x000fe40003800000 */
[----:B------:R-:W-:Y:S01]  /*02f0*/  LEA.HI R4, R4, R6, RZ, 0x7 ;  /* 0x0000000604047211 */ /* 0x000fe200078f38ff */
[----:B------:R-:W-:Y:S01]  /*0300*/  ULDC UR4, c[0x0][0x150] ;  /* 0x0000540000047ab9 */ /* 0x000fe20000000800 */
[----:B------:R-:W-:Y:S01]  /*0310*/  SHF.R.S32.HI R8, RZ, 0x1f, R3 ;  /* 0x0000001fff087819 */ /* 0x000fe20000011403 */
[----:B------:R-:W-:Y:S01]  /*0320*/  NOP ;  /* 0x0000000000007918 */ /* 0x000fe20000000000 */
[----:B------:R-:W-:Y:S01]  /*0330*/  LOP3.LUT R4, R4, 0xffffff80, RZ, 0xc0, !PT ;  /* 0xffffff8004047812 */ /* 0x000fe200078ec0ff */
[----:B------:R-:W-:Y:S01]  /*0340*/  NOP ;  /* 0x0000000000007918 */ /* 0x000fe20000000000 */
[----:B------:R-:W-:Y:S01]  /*0350*/  LEA.HI R8, R8, R3, RZ, 0x2 ;  /* 0x0000000308087211 */ /* 0x000fe200078f10ff */
[----:B------:R-:W1:Y:S01]  /*0360*/  LDC R10, c[0x0][0x144] ;  /* 0x00005100ff0a7b82 */ /* 0x000e620000000800 */
[----:B------:R-:W-:Y:S01]  /*0370*/  ISETP.NE.AND P3, PT, R5, RZ, PT ;  /* 0x000000ff0500720c */ /* 0x000fe20003f65270 */
[----:B------:R-:W-:Y:S01]  /*0380*/  IMAD.IADD R6, R6, 0x1, -R4 ;  /* 0x0000000106067824 */ /* 0x000fe200078e0a04 */
[----:B------:R-:W-:Y:S01]  /*0390*/  LOP3.LUT R8, R8, 0x3ffffffc, RZ, 0xc0, !PT ;  /* 0x3ffffffc08087812 */ /* 0x000fe200078ec0ff */
[----:B------:R-:W2:Y:S03]  /*03a0*/  S2R R4, SR_CTAID.Y ;  /* 0x0000000000047919 */ /* 0x000ea60000002600 */
[----:B------:R-:W-:Y:S01]  /*03b0*/  SHF.R.S32.HI R7, RZ, 0x1f, R6 ;  /* 0x0000001fff077819 */ /* 0x000fe20000011406 */
[----:B------:R-:W-:Y:S01]  /*03c0*/  IMAD.IADD R8, R3, 0x1, -R8 ;  /* 0x0000000103087824 */ /* 0x000fe200078e0a08 */
[----:B------:R-:W3:Y:S02]  /*03d0*/  LDC R13, c[0x0][0x140] ;  /* 0x00005000ff0d7b82 */ /* 0x000ee40000000800 */
[----:B------:R-:W-:-:S02]  /*03e0*/  LEA.HI R7, R7, R6, RZ, 0x3 ;  /* 0x0000000607077211 */ /* 0x000fc400078f18ff */
[----:B-----5:R-:W-:Y:S02]  /*03f0*/  ISETP.NE.OR P0, PT, R0, RZ, !P0 ;  /* 0x000000ff0000720c */ /* 0x020fe40004705670 */
[--C-:B------:R-:W-:Y:S02]  /*0400*/  SHF.R.S32.HI R0, RZ, 0x3, R7.reuse ;  /* 0x00000003ff007819 */ /* 0x100fe40000011407 */
[----:B------:R-:W-:Y:S02]  /*0410*/  SHF.R.S32.HI R7, RZ, 0x1f, R7 ;  /* 0x0000001fff077819 */ /* 0x000fe40000011407 */
[----:B0-----:R-:W-:Y:S02]  /*0420*/  I2FP.F32.U32 R9, UR8 ;  /* 0x0000000800097c45 */ /* 0x001fe40008201000 */
[----:B------:R-:W-:-:S03]  /*0430*/  LEA.HI R7, R7, R0, RZ, 0x2 ;  /* 0x0000000007077211 */ /* 0x000fc600078f10ff */
[----:B------:R-:W-:Y:S01]  /*0440*/  FMUL R9, R9, UR4 ;  /* 0x0000000409097c20 */ /* 0x000fe20008400000 */
[----:B------:R-:W-:Y:S01]  /*0450*/  LOP3.LUT R7, R7, 0xfffffffc, RZ, 0xc0, !PT ;  /* 0xfffffffc07077812 */ /* 0x000fe200078ec0ff */
[----:B------:R-:W-:Y:S01]  /*0460*/  VOTEU.ALL UP0, P0 ;  /* 0x00000000003f7886 */ /* 0x000fe20000000000 */
[----:B------:R-:W-:Y:S01]  /*0470*/  ULDC UR4, c[0x0][0x154] ;  /* 0x0000550000047ab9 */ /* 0x000fe20000000800 */
[----:B------:R-:W-:Y:S02]  /*0480*/  VOTEU.ALL UP1, P0 ;  /* 0x00000000003f7886 */ /* 0x000fe40000020000 */
[----:B------:R-:W0:Y:S01]  /*0490*/  F2I.U32.TRUNC.NTZ R9, R9 ;  /* 0x0000000900097305 */ /* 0x000e22000020f000 */
[----:B------:R-:W-:Y:S01]  /*04a0*/  IMAD.IADD R7, R0, 0x1, -R7 ;  /* 0x0000000100077824 */ /* 0x000fe200078e0a07 */
[----:B------:R-:W5:Y:S01]  /*04b0*/  @!UP0 S2UR UR7, SR_CgaCtaId ;  /* 0x00000000000789c3 */ /* 0x000f620000008800 */
[----:B------:R-:W-:Y:S01]  /*04c0*/  @!UP0 UMOV UR6, 0x400 ;  /* 0x0000040000068882 */ /* 0x000fe20000000000 */
[----:B---3--:R-:W-:-:S02]  /*04d0*/  ISETP.EQ.U32.AND P2, PT, R13, 0x1, PT ;  /* 0x000000010d00780c */ /* 0x008fc40003f42070 */
[----:B------:R-:W-:Y:S02]  /*04e0*/  LEA R8, R8, R7, 0x2 ;  /* 0x0000000708087211 */ /* 0x000fe400078e10ff */
[----:B--2---:R-:W-:Y:S02]  /*04f0*/  I2FP.F32.U32 R3, R4 ;  /* 0x0000000400037245 */ /* 0x004fe40000201000 */
[----:B------:R-:W-:Y:S01]  /*0500*/  LEA.HI R0, R8, R8, RZ, 0x1 ;  /* 0x0000000808007211 */ /* 0x000fe200078f08ff */
[----:B------:R-:W2:Y:S02]  /*0510*/  LDC R7, c[0x0][0x148] ;  /* 0x00005200ff077b82 */ /* 0x000ea40000000800 */
[----:B------:R-:W-:Y:S01]  /*0520*/  FMUL R12, R3, UR4 ;  /* 0x00000004030c7c20 */ /* 0x000fe20008400000 */
[----:B------:R-:W-:Y:S01]  /*0530*/  LOP3.LUT R11, R0, 0xfffffffe, RZ, 0xc0, !PT ;  /* 0xfffffffe000b7812 */ /* 0x000fe200078ec0ff */
[----:B0-----:R-:W-:Y:S01]  /*0540*/  IMAD.MOV R15, RZ, RZ, -R9 ;  /* 0x000000ffff0f7224 */ /* 0x001fe200078e0a09 */
[----:B------:R-:W-:Y:S01]  /*0550*/  SHF.R.S32.HI R9, RZ, 0x1f, R2 ;  /* 0x0000001fff097819 */ /* 0x000fe20000011402 */
[----:B------:R-:W-:-:S02]  /*0560*/  UMOV UR4, 0x20 ;  /* 0x0000002000047882 */ /* 0x000fc40000000000 */
[----:B-1----:R-:W-:Y:S01]  /*0570*/  IMAD R3, R10, R15, UR8 ;  /* 0x000000080a037e24 */ /* 0x002fe2000f8e020f */
[----:B------:R-:W0:Y:S01]  /*0580*/  F2I.U32.TRUNC.NTZ R12, R12 ;  /* 0x0000000c000c7305 */ /* 0x000e22000020f000 */
[C---:B------:R-:W-:Y:S01]  /*0590*/  IMAD.IADD R0, R8.reuse, 0x1, -R11 ;  /* 0x0000000108007824 */ /* 0x040fe200078e0a0b */
[----:B------:R-:W-:Y:S01]  /*05a0*/  LEA.HI R9, R9, R2, RZ, 0x2 ;  /* 0x0000000209097211 */ /* 0x000fe200078f10ff */
[----:B------:R-:W-:Y:S01]  /*05b0*/  IMAD.SHL.U32 R11, R8, 0x4, RZ ;  /* 0x00000004080b7824 */ /* 0x000fe200078e00ff */
[----:B------:R-:W-:-:S04]  /*05c0*/  @!UP0 UIADD3 UR4, -UR4, 0x100000, URZ ;  /* 0x0010000004048890 */ /* 0x000fc8000fffe13f */
[----:B------:R-:W-:Y:S02]  /*05d0*/  @!UP0 USHF.L.U32 UR5, UR4, 0xb, URZ ;  /* 0x0000000b04058899 */ /* 0x000fe4000800063f */
[----:B------:R-:W-:Y:S01]  /*05e0*/  @!UP0 USHF.L.U32 UR4, UR4, 0x1, URZ ;  /* 0x0000000104048899 */ /* 0x000fe2000800063f */
[----:B------:R-:W-:Y:S01]  /*05f0*/  ISETP.NE.AND P4, PT, R0, R3, PT ;  /* 0x000000030000720c */ /* 0x000fe20003f85270 */
[----:B-----5:R-:W-:Y:S01]  /*0600*/  @!UP0 ULEA UR6, UR7, UR6, 0x18 ;  /* 0x0000000607068291 */ /* 0x020fe2000f8ec03f */
[----:B------:R-:W-:Y:S01]  /*0610*/  LOP3.LUT R9, R9, 0xfffffffc, RZ, 0xc0, !PT ;  /* 0xfffffffc09097812 */ /* 0x000fe200078ec0ff */
[----:B------:R-:W-:Y:S01]  /*0620*/  VOTEU.ALL UP0, P0 ;  /* 0x00000000003f7886 */ /* 0x000fe20000000000 */
[----:B------:R-:W-:Y:S02]  /*0630*/  LOP3.LUT R16, R8, 0xc, R11, 0x78, !PT ;  /* 0x0000000c08107812 */ /* 0x000fe400078e780b */
[----:B------:R-:W-:Y:S01]  /*0640*/  LOP3.LUT P0, RZ, R6, 0x7, RZ, 0xc0, !PT ;  /* 0x0000000706ff7812 */ /* 0x000fe2000780c0ff */
[----:B------:R-:W-:Y:S01]  /*0650*/  IMAD.IADD R0, R2, 0x1, -R9 ;  /* 0x0000000102007824 */ /* 0x000fe200078e0a09 */
[----:B0-----:R-:W-:Y:S01]  /*0660*/  IADD3 R14, -R12, RZ, RZ ;  /* 0x000000ff0c0e7210 */ /* 0x001fe20007ffe1ff */
[----:B------:R-:W-:Y:S01]  /*0670*/  VIADD R6, R5, 0xffffffff ;  /* 0xffffffff05067836 */ /* 0x000fe20000000000 */
[----:B------:R-:W-:-:S03]  /*0680*/  ISETP.LT.U32.AND P0, PT, R16, 0x2, !P0 ;  /* 0x000000021000780c */ /* 0x000fc60004701070 */
[----:B------:R-:W-:Y:S01]  /*0690*/  @P4 LEA.HI R2, R16, R16, RZ, 0x1 ;  /* 0x0000001010024211 */ /* 0x000fe200078f08ff */
[----:B--2---:R-:W-:Y:S01]  /*06a0*/  IMAD R9, R7, R14, R4 ;  /* 0x0000000e07097224 */ /* 0x004fe200078e0204 */
[C---:B------:R-:W-:Y:S01]  /*06b0*/  ISETP.NE.AND P1, PT, R0.reuse, 0x3, PT ;  /* 0x000000030000780c */ /* 0x040fe20003f25270 */
[----:B------:R-:W0:Y:S02]  /*06c0*/  FENCE.VIEW.ASYNC.S ;  /* 0x00000000000073c6 */ /* 0x000e240000000000 */
[----:B0-----:R0:W1:Y:S01]  /*06d0*/  @!UP0 SYNCS.EXCH.64 URZ, [UR6+0x40], UR4 ;  /* 0x00004004063f85b2 */ /* 0x0010620008000100 */
[----:B------:R-:W-:Y:S02]  /*06e0*/  @P4 SHF.R.S32.HI R2, RZ, 0x1, R2 ;  /* 0x00000001ff024819 */ /* 0x000fe40000011402 */
[----:B------:R-:W-:Y:S02]  /*06f0*/  ISETP.EQ.OR P1, PT, R0, RZ, !P1 ;  /* 0x000000ff0000720c */ /* 0x000fe40004f22670 */
[----:B------:R-:W-:Y:S01]  /*0700*/  @P4 ISETP.NE.AND P5, PT, R2, R9, PT ;  /* 0x000000090200420c */ /* 0x000fe20003fa5270 */
[----:B------:R-:W-:Y:S01]  /*0710*/  IMAD.MOV.U32 R2, RZ, RZ, 0x1 ;  /* 0x00000001ff027424 */ /* 0x000fe200078e00ff */
[----:B------:R-:W-:-:S02]  /*0720*/  ISETP.EQ.AND P1, PT, R5, RZ, P1 ;  /* 0x000000ff0500720c */ /* 0x000fc40000f22270 */
[----:B------:R-:W-:Y:S02]  /*0730*/  ISETP.GE.U32.AND P6, PT, R6, 0x2, PT ;  /* 0x000000020600780c */ /* 0x000fe40003fc6070 */
[----:B------:R-:W-:Y:S02]  /*0740*/  SEL R9, RZ, 0x1, !P0 ;  /* 0x00000001ff097807 */ /* 0x000fe40004000000 */
[----:B------:R-:W-:Y:S02]  /*0750*/  @P4 SEL R2, RZ, 0x1, P5 ;  /* 0x00000001ff024807 */ /* 0x000fe40002800000 */
[----:B------:R-:W-:Y:S01]  /*0760*/  SEL R18, RZ, 0x1, !P1 ;  /* 0x00000001ff127807 */ /* 0x000fe20004800000 */
[----:B------:R0:W2:Y:S01]  /*0770*/  @!UP1 SYNCS.EXCH.64 URZ, [UR6+0x48], UR4 ;  /* 0x00004804063f95b2 */ /* 0x0000a20008000100 */
[----:B------:R-:W-:Y:S01]  /*0780*/  LOP3.LUT R2, R2, R9, RZ, 0xc0, !PT ;  /* 0x0000000902027212 */ /* 0x000fe200078ec0ff */
[----:B------:R-:W-:Y:S01]  /*0790*/  NOP ;  /* 0x0000000000007918 */ /* 0x000fe20000000000 */
[----:B------:R-:W-:Y:S01]  /*07a0*/  SEL R18, R18, 0x2, P6 ;  /* 0x0000000212127807 */ /* 0x000fe20003000000 */
[----:B------:R-:W-:Y:S06]  /*07b0*/  @!P2 BRA `(.L_x_3) ;  /* 0x000000000008a947 */ /* 0x000fec0003800000 */
[----:B-12-4-:R-:W-:Y:S01]  /*07c0*/  UCGABAR_ARV ;  /* 0x00000000000079c7 */ /* 0x016fe20008000000 */
[----:B------:R-:W-:Y:S05]  /*07d0*/  BRA `(.L_x_4) ;  /* 0x0000000000047947 */ /* 0x000fea0003800000 */
.L_x_3:
[----:B-12-4-:R-:W-:Y:S01]  /*07e0*/  NOP ;  /* 0x0000000000007918 */ /* 0x016fe20000000000 */
.L_x_4:
[----:B------:R-:W1:Y:S01]  /*07f0*/  LDC R8, c[0x0][0x65c] ;  /* 0x00019700ff087b82 */ /* 0x000e620000000800 */
[----:B------:R-:W-:Y:S01]  /*0800*/  IMAD.MOV.U32 R9, RZ, RZ, RZ ;  /* 0x000000ffff097224 */ /* 0x000fe200078e00ff */
[----:B-1----:R-:W-:Y:S01]  /*0810*/  ISETP.NE.AND P1, PT, R8, 0x1, PT ;  /* 0x000000010800780c */ /* 0x002fe20003f25270 */
[----:B------:R-:W-:-:S12]  /*0820*/  IMAD.U32 R8, RZ, RZ, UR8 ;  /* 0x00000008ff087e24 */ /* 0x000fd8000f8e00ff */
[----:B------:R-:W1:Y:S01]  /*0830*/  @P1 LDC R23, c[0x0][0x10] ;  /* 0x00000400ff171b82 */ /* 0x000e620000000800 */
[----:B------:R-:W-:Y:S01]  /*0840*/  @P1 IMAD.MOV.U32 R5, RZ, RZ, RZ ;  /* 0x000000ffff051224 */ /* 0x000fe200078e00ff */
[----:B------:R-:W-:-:S06]  /*0850*/  @P1 MOV R19, RZ ;  /* 0x000000ff00131202 */ /* 0x000fcc0000000f00 */
[----:B------:R-:W2:Y:S01]  /*0860*/  @!P1 LDC R11, c[0x0][0xc] ;  /* 0x00000300ff0b9b82 */ /* 0x000ea20000000800 */
[----:B-1----:R-:W-:-:S04]  /*0870*/  @P1 IMAD.WIDE.U32 R22, R23, UR8, R4 ;  /* 0x0000000817161c25 */ /* 0x002fc8000f8e0004 */
[----:B------:R-:W-:Y:S02]  /*0880*/  @P1 IMAD.IADD R19, R23, 0x1, R19 ;  /* 0x0000000117131824 */ /* 0x000fe400078e0213 */
[----:B--2---:R-:W-:-:S04]  /*0890*/  @!P1 IMAD.WIDE.U32 R8, R4, R11, R8 ;  /* 0x0000000b04089225 */ /* 0x004fc800078e0008 */
[----:B------:R-:W-:Y:S02]  /*08a0*/  @!P1 IMAD.MOV.U32 R22, RZ, RZ, R8 ;  /* 0x000000ffff169224 */ /* 0x000fe400078e0008 */
[----:B------:R-:W-:Y:S01]  /*08b0*/  @!P1 IMAD.MOV.U32 R19, RZ, RZ, R9 ;  /* 0x000000ffff139224 */ /* 0x000fe200078e0009 */
[----:B------:R-:W-:Y:S06]  /*08c0*/  @!P2 BRA `(.L_x_5) ;  /* 0x00000000000ca947 */ /* 0x000fec0003800000 */
[----:B------:R-:W-:Y:S01]  /*08d0*/  UCGABAR_WAIT ;  /* 0x0000000000007dc7 */ /* 0x000fe20008000000 */
[----:B------:R-:W-:Y:S01]  /*08e0*/  CCTL.IVALL ;  /* 0x00000000ff00798f */ /* 0x000fe20002000000 */
[----:B------:R-:W-:Y:S05]  /*08f0*/  BRA `(.L_x_6) ;  /* 0x0000000000047947 */ /* 0x000fea0003800000 */
.L_x_5:
[----:B------:R-:W-:Y:S06]  /*0900*/  BAR.SYNC.DEFER_BLOCKING 0x0 ;  /* 0x0000000000007b1d */ /* 0x000fec0000010000 */
.L_x_6:
[----:B------:R-:W-:Y:S05]  /*0910*/  @!P3 BRA `(.L_x_7) ;  /* 0x000001040030b947 */ /* 0x000fea0003800000 */
[----:B------:R-:W-:-:S13]  /*0920*/  ISETP.GT.U32.AND P0, PT, R6, 0x1, PT ;  /* 0x000000010600780c */ /* 0x000fda0003f04070 */
[----:B0-----:R-:W-:Y:S05]  /*0930*/  @P0 EXIT ;  /* 0x000000000000094d */ /* 0x001fea0003800000 */
[----:B------:R-:W-:Y:S01]  /*0940*/  MOV R8, 0xffffffff ;  /* 0xffffffff00087802 */ /* 0x000fe20000000f00 */
[----:B------:R-:W-:Y:S01]  /*0950*/  IMAD.MOV.U32 R6, RZ, RZ, -0x1 ;  /* 0xffffffffff067424 */ /* 0x000fe200078e00ff */
[----:B------:R-:W-:Y:S01]  /*0960*/  ULDC.64 UR4, c[0x0][0x650] ;  /* 0x0001940000047ab9 */ /* 0x000fe20000000a00 */
[----:B------:R-:W-:Y:S01]  /*0970*/  PRMT R0, RZ, 0x7610, R0 ;  /* 0x00007610ff007816 */ /* 0x000fe20000000000 */
[----:B------:R-:W-:Y:S01]  /*0980*/  IMAD.MOV.U32 R17, RZ, RZ, -0x1 ;  /* 0xffffffffff117424 */ /* 0x000fe200078e00ff */
[----:B------:R0:W-:Y:S01]  /*0990*/  STL [R1+0x4], R8 ;  /* 0x0000040801007387 */ /* 0x0001e20000100800 */
[----:B------:R-:W-:-:S03]  /*09a0*/  ISETP.GE.U32.AND P0, PT, R22, UR4, PT ;  /* 0x0000000416007c0c */ /* 0x000fc6000bf06070 */
[----:B------:R0:W-:Y:S01]  /*09b0*/  STL [R1], R6 ;  /* 0x0000000601007387 */ /* 0x0001e20000100800 */
[----:B------:R-:W-:-:S13]  /*09c0*/  ISETP.GE.U32.AND.EX P0, PT, R19, UR5, PT, P0 ;  /* 0x0000000513007c0c */ /* 0x000fda000bf06100 */
[----:B0-----:R-:W-:Y:S05]  /*09d0*/  @P0 BRA `(.L_x_8) ;  /* 0x0000000400380947 */ /* 0x001fea0003800000 */
[----:B------:R-:W0:Y:S01]  /*09e0*/  LDC.64 R20, c[0x0][0x628] ;  /* 0x00018a00ff147b82 */ /* 0x000e220000000a00 */
[----:B------:R-:W-:Y:S02]  /*09f0*/  IMAD.MOV.U32 R8, RZ, RZ, R22 ;  /* 0x000000ffff087224 */ /* 0x000fe400078e0016 */
[----:B------:R-:W-:-:S05]  /*0a00*/  IMAD.MOV.U32 R9, RZ, RZ, R19 ;  /* 0x000000ffff097224 */ /* 0x000fca00078e0013 */
[----:B------:R-:W1:Y:S08]  /*0a10*/  LDC R0, c[0x0][0x630] ;  /* 0x00018c00ff007b82 */ /* 0x000e700000000800 */
[----:B------:R-:W2:Y:S01]  /*0a20*/  LDC.64 R24, c[0x0][0x620] ;  /* 0x00018800ff187b82 */ /* 0x000ea20000000a00 */
[----:B0-----:R-:W-:-:S04]  /*0a30*/  ISETP.NE.U32.AND P0, PT, R20, RZ, PT ;  /* 0x000000ff1400720c */ /* 0x001fc80003f05070 */
[----:B------:R-:W-:-:S13]  /*0a40*/  ISETP.NE.AND.EX P0, PT, R21, RZ, PT, P0 ;  /* 0x000000ff1500720c */ /* 0x000fda0003f05300 */
[----:B-12---:R-:W-:Y:S05]  /*0a50*/  @!P0 BRA `(.L_x_9) ;  /* 0x0000000000288947 */ /* 0x006fea0003800000 */
[----:B------:R-:W0:Y:S02]  /*0a60*/  LDC R13, c[0x0][0x634] ;  /* 0x00018d00ff0d7b82 */ /* 0x000e240000000800 */
[----:B0-----:R-:W-:-:S04]  /*0a70*/  IADD3 R13, P0, R22, R13, RZ ;  /* 0x0000000d160d7210 */ /* 0x001fc80007f1e0ff */
[----:B------:R-:W-:-:S05]  /*0a80*/  IADD3.X R15, RZ, R19, RZ, P0, !PT ;  /* 0x00000013ff0f7210 */ /* 0x000fca00007fe4ff */
[----:B------:R-:W-:-:S04]  /*0a90*/  IMAD.WIDE.U32 R8, R15, R20, RZ ;  /* 0x000000140f087225 */ /* 0x000fc800078e00ff */
[----:B------:R-:W-:-:S04]  /*0aa0*/  IMAD.WIDE.U32 R10, P0, R13, R21, R8 ;  /* 0x000000150d0a7225 */ /* 0x000fc80007800008 */
[----:B------:R-:W-:-:S04]  /*0ab0*/  IMAD.WIDE.U32 R8, R13, R20, RZ ;  /* 0x000000140d087225 */ /* 0x000fc800078e00ff */
[----:B------:R-:W-:Y:S01]  /*0ac0*/  IMAD.X R13, RZ, RZ, RZ, P0 ;  /* 0x000000ffff0d7224 */ /* 0x000fe200000e06ff */
[----:B------:R-:W-:Y:S01]  /*0ad0*/  IADD3 RZ, P0, R9, R10, RZ ;  /* 0x0000000a09ff7210 */ /* 0x000fe20007f1e0ff */
[----:B------:R-:W-:-:S04]  /*0ae0*/  IMAD.MOV.U32 R12, RZ, RZ, R11 ;  /* 0x000000ffff0c7224 */ /* 0x000fc800078e000b */
[----:B------:R-:W-:-:S08]  /*0af0*/  IMAD.WIDE.U32.X R8, R15, R21, R12, P0 ;  /* 0x000000150f087225 */ /* 0x000fd000000e040c */
.L_x_9:
[----:B------:R-:W0:Y:S01]  /*0b00*/  LDC.64 R20, c[0x0][0x640] ;  /* 0x00019000ff147b82 */ /* 0x000e220000000a00 */
[-C--:B------:R-:W-:Y:S01]  /*0b10*/  SHF.R.U64 R26, R8, R0.reuse, R9 ;  /* 0x00000000081a7219 */ /* 0x080fe20000001209 */
[----:B------:R-:W-:Y:S01]  /*0b20*/  IMAD.MOV.U32 R23, RZ, RZ, R19 ;  /* 0x000000ffff177224 */ /* 0x000fe200078e0013 */
[----:B------:R-:W-:Y:S01]  /*0b30*/  SHF.R.U32.HI R0, RZ, R0, R9 ;  /* 0x00000000ff007219 */ /* 0x000fe20000011609 */
[----:B------:R-:W-:Y:S01]  /*0b40*/  IMAD R28, R7, R14, R4 ;  /* 0x0000000e071c7224 */ /* 0x000fe200078e0204 */
[----:B------:R-:W-:-:S03]  /*0b50*/  IADD3 R5, P0, RZ, -R26, RZ ;  /* 0x8000001aff057210 */ /* 0x000fc60007f1e0ff */
[----:B------:R-:W1:Y:S02]  /*0b60*/  LDC R6, c[0x0][0x618] ;  /* 0x00018600ff067b82 */ /* 0x000e640000000800 */
[----:B------:R-:W-:-:S04]  /*0b70*/  IMAD.X R9, RZ, RZ, ~R0, P0 ;  /* 0x000000ffff097224 */ /* 0x000fc800000e0e00 */
[-C--:B------:R-:W-:Y:S02]  /*0b80*/  IMAD R0, R9, R24.reuse, RZ ;  /* 0x0000001809007224 */ /* 0x080fe400078e02ff */
[----:B------:R-:W2:Y:S01]  /*0b90*/  LDC R11, c[0x0][0x608] ;  /* 0x00018200ff0b7b82 */ /* 0x000ea20000000800 */
[----:B------:R-:W-:-:S04]  /*0ba0*/  IMAD.WIDE.U32 R8, R5, R24, R22 ;  /* 0x0000001805087225 */ /* 0x000fc800078e0016 */
[----:B------:R-:W-:Y:S02]  /*0bb0*/  IMAD R5, R5, R25, R0 ;  /* 0x0000001905057224 */ /* 0x000fe400078e0200 */
[----:B------:R-:W-:Y:S01]  /*0bc0*/  IMAD.MOV.U32 R23, RZ, RZ, 0x1 ;  /* 0x00000001ff177424 */ /* 0x000fe200078e00ff */
[----:B------:R-:W3:Y:S01]  /*0bd0*/  LDC R12, c[0x0][0x658] ;  /* 0x00019600ff0c7b82 */ /* 0x000ee20000000800 */
[----:B0-----:R-:W-:Y:S02]  /*0be0*/  ISETP.NE.U32.AND P0, PT, R20, RZ, PT ;  /* 0x000000ff1400720c */ /* 0x001fe40003f05070 */
[----:B------:R-:W-:Y:S01]  /*0bf0*/  IADD3 R5, R9, R5, RZ ;  /* 0x0000000509057210 */ /* 0x000fe20007ffe0ff */
[----:B------:R-:W-:Y:S01]  /*0c00*/  IMAD.MOV.U32 R9, RZ, RZ, -0x1 ;  /* 0xffffffffff097424 */ /* 0x000fe200078e00ff */
[----:B------:R-:W-:-:S03]  /*0c10*/  ISETP.NE.AND.EX P0, PT, R21, RZ, PT, P0 ;  /* 0x000000ff1500720c */ /* 0x000fc60003f05300 */
[----:B------:R-:W0:Y:S01]  /*0c20*/  LDC R15, c[0x0][0x600] ;  /* 0x00018000ff0f7b82 */ /* 0x000e220000000800 */
[-CC-:B-1----:R-:W-:Y:S02]  /*0c30*/  SHF.R.U64 R13, R8, R6.reuse, R5.reuse ;  /* 0x00000006080d7219 */ /* 0x182fe40000001205 */
[----:B------:R-:W-:-:S05]  /*0c40*/  SHF.R.U32.HI R0, RZ, R6, R5 ;  /* 0x00000006ff007219 */ /* 0x000fca0000011605 */
[----:B------:R-:W1:Y:S01]  /*0c50*/  LDC R17, c[0x0][0x648] ;  /* 0x00019200ff117b82 */ /* 0x000e620000000800 */
[-CC-:B--2---:R-:W-:Y:S02]  /*0c60*/  SHF.R.U64 R27, R13, R11.reuse, R0.reuse ;  /* 0x0000000b0d1b7219 */ /* 0x184fe40000001200 */
[----:B------:R-:W-:-:S05]  /*0c70*/  SHF.R.U32.HI R5, RZ, R11, R0 ;  /* 0x0000000bff057219 */ /* 0x000fca0000011600 */
[----:B------:R-:W2:Y:S01]  /*0c80*/  LDC R24, c[0x0][0x638] ;  /* 0x00018e00ff187b82 */ /* 0x000ea20000000800 */
[-CC-:B---3--:R-:W-:Y:S02]  /*0c90*/  SHF.R.U64 R14, R27, R12.reuse, R5.reuse ;  /* 0x0000000c1b0e7219 */ /* 0x188fe40000001205 */
[-C--:B------:R-:W-:Y:S02]  /*0ca0*/  SHF.L.U32 R0, R9, R12.reuse, RZ ;  /* 0x0000000c09007219 */ /* 0x080fe400000006ff */
[----:B------:R-:W-:Y:S01]  /*0cb0*/  SHF.R.U32.HI R5, RZ, R12, R5 ;  /* 0x0000000cff057219 */ /* 0x000fe20000011605 */
[----:B------:R-:W-:Y:S01]  /*0cc0*/  IMAD.MOV.U32 R4, RZ, RZ, R14 ;  /* 0x000000ffff047224 */ /* 0x000fe200078e000e */
[----:B------:R-:W-:Y:S01]  /*0cd0*/  LOP3.LUT R10, RZ, R0, RZ, 0x33, !PT ;  /* 0x00000000ff0a7212 */ /* 0x000fe200078e33ff */
[----:B------:R-:W3:Y:S01]  /*0ce0*/  LDC R25, c[0x0][0x610] ;  /* 0x00018400ff197b82 */ /* 0x000ee20000000800 */
[----:B------:R-:W-:Y:S05]  /*0cf0*/  @!P0 BRA `(.L_x_10) ;  /* 0x0000000000288947 */ /* 0x000fea0003800000 */
[----:B------:R-:W4:Y:S02]  /*0d00*/  LDC R9, c[0x0][0x64c] ;  /* 0x00019300ff097b82 */ /* 0x000f240000000800 */
[----:B----4-:R-:W-:-:S05]  /*0d10*/  IADD3 R9, P0, R14, R9, RZ ;  /* 0x000000090e097210 */ /* 0x010fca0007f1e0ff */
[----:B------:R-:W-:-:S04]  /*0d20*/  IMAD.X R11, RZ, RZ, R5, P0 ;  /* 0x000000ffff0b7224 */ /* 0x000fc800000e0605 */
[----:B------:R-:W-:-:S04]  /*0d30*/  IMAD.WIDE.U32 R4, R11, R20, RZ ;  /* 0x000000140b047225 */ /* 0x000fc800078e00ff */
[----:B------:R-:W-:-:S04]  /*0d40*/  IMAD.WIDE.U32 R6, P0, R9, R21, R4 ;  /* 0x0000001509067225 */ /* 0x000fc80007800004 */
[----:B------:R-:W-:Y:S01]  /*0d50*/  IMAD.WIDE.U32 R4, R9, R20, RZ ;  /* 0x0000001409047225 */ /* 0x000fe200078e00ff */
[----:B------:R-:W-:-:S03]  /*0d60*/  IADD3.X R9, RZ, RZ, RZ, P0, !PT ;  /* 0x000000ffff097210 */ /* 0x000fc600007fe4ff */
[----:B------:R-:W-:Y:S01]  /*0d70*/  IMAD.MOV.U32 R8, RZ, RZ, R7 ;  /* 0x000000ffff087224 */ /* 0x000fe200078e0007 */
[----:B------:R-:W-:-:S05]  /*0d80*/  IADD3 RZ, P0, R5, R6, RZ ;  /* 0x0000000605ff7210 */ /* 0x000fca0007f1e0ff */
[----:B------:R-:W-:-:S08]  /*0d90*/  IMAD.WIDE.U32.X R4, R11, R21, R8, P0 ;  /* 0x000000150b047225 */ /* 0x000fd000000e0408 */
.L_x_10:
[----:B-1----:R-:W-:Y:S01]  /*0da0*/  SHF.R.U64 R4, R4, R17, R5 ;  /* 0x0000001104047219 */ /* 0x002fe20000001205 */
[----:B0-----:R-:W-:Y:S01]  /*0db0*/  VIADD R6, R15, 0xffffffff ;  /* 0xffffffff0f067836 */ /* 0x001fe20000000000 */
[----:B------:R-:W-:Y:S02]  /*0dc0*/  SHF.L.U32 R0, R23, R12, RZ ;  /* 0x0000000c17007219 */ /* 0x000fe400000006ff */
[----:B------:R-:W-:Y:S01]  /*0dd0*/  LOP3.LUT R5, R27, R10, RZ, 0xc0, !PT ;  /* 0x0000000a1b057212 */ /* 0x000fe200078ec0ff */
[----:B------:R-:W-:Y:S01]  /*0de0*/  IMAD.MOV R7, RZ, RZ, -R4 ;  /* 0x000000ffff077224 */ /* 0x000fe200078e0a04 */
[----:B------:R-:W-:Y:S02]  /*0df0*/  SEL R3, R3, R28, !P1 ;  /* 0x0000001c03037207 */ /* 0x000fe40004800000 */
[----:B------:R-:W-:Y:S01]  /*0e00*/  LOP3.LUT R6, R13, R6, RZ, 0xc0, !PT ;  /* 0x000000060d067212 */ /* 0x000fe200078ec0ff */
[----:B------:R-:W-:Y:S01]  /*0e10*/  IMAD R4, R0, R4, R5 ;  /* 0x0000000400047224 */ /* 0x000fe200078e0205 */
[----:B------:R-:W-:Y:S01]  /*0e20*/  MOV R17, R26 ;  /* 0x0000001a00117202 */ /* 0x000fe20000000f00 */
[----:B--2---:R-:W-:-:S02]  /*0e30*/  IMAD R0, R7, R24, R14 ;  /* 0x0000001807007224 */ /* 0x004fc400078e020e */
[----:B---3--:R-:W-:Y:S02]  /*0e40*/  IMAD R3, R4, R25, R3 ;  /* 0x0000001904037224 */ /* 0x008fe400078e0203 */
[----:B------:R-:W-:Y:S02]  /*0e50*/  IMAD.MOV.U32 R5, RZ, RZ, 0x1 ;  /* 0x00000001ff057424 */ /* 0x000fe400078e00ff */
[----:B------:R-:W-:-:S03]  /*0e60*/  IMAD R4, R0, R15, R6 ;  /* 0x0000000f00047224 */ /* 0x000fc600078e0206 */
[----:B------:R-:W-:Y:S02]  /*0e70*/  PRMT R0, R5, 0x7610, R0 ;  /* 0x0000761005007816 */ /* 0x000fe40000000000 */
[----:B------:R-:W-:Y:S02]  /*0e80*/  SEL R5, R4, R3, !P1 ;  /* 0x0000000304057207 */ /* 0x000fe40004800000 */
[----:B------:R-:W-:-:S03]  /*0e90*/  SEL R3, R3, R4, !P1 ;  /* 0x0000000403037207 */ /* 0x000fc60004800000 */
[----:B------:R0:W-:Y:S04]  /*0ea0*/  STL [R1], R5 ;  /* 0x0000000501007387 */ /* 0x0001e80000100800 */
[----:B------:R0:W-:Y:S02]  /*0eb0*/  STL [R1+0x4], R3 ;  /* 0x0000040301007387 */ /* 0x0001e40000100800 */
.L_x_8:
[----:B------:R-:W-:-:S08]  /*0ec0*/  NOP ;  /* 0x0000000000007918 */ /* 0x000fd00000000000 */
[----:B------:R-:W1:Y:S02]  /*0ed0*/  USETMAXREG.TRY_ALLOC.CTAPOOL UP0, 0xe8 ;  /* 0x000000e8000079c8 */ /* 0x000e640008000600 */
[----:B-1----:R-:W-:-:S13]  /*0ee0*/  PLOP3.LUT P0, PT, PT, PT, UP0, 0x80, 0x0 ;  /* 0x000000000000781c */ /* 0x002fda0003f0f008 */
[----:B------:R-:W-:Y:S05]  /*0ef0*/  @!P0 BRA `(.L_x_8) ;  /* 0xfffffffc00f08947 */ /* 0x000fea000383ffff */
[----:B------:R-:W-:Y:S01]  /*0f00*/  ULDC.64 UR4, c[0x0][0x598] ;  /* 0x0001660000047ab9 */ /* 0x000fe20000000a00 */
[----:B------:R-:W-:Y:S01]  /*0f10*/  ULDC.64 UR40, c[0x0][0x208] ;  /* 0x0000820000287ab9 */ /* 0x000fe20000000a00 */
[----:B------:R-:W-:-:S04]  /*0f20*/  ISETP.NE.U32.AND P0, PT, RZ, UR4, PT ;  /* 0x00000004ff007c0c */ /* 0x000fc8000bf05070 */
[----:B------:R-:W-:-:S13]  /*0f30*/  ISETP.NE.AND.EX P0, PT, RZ, UR5, PT, P0 ;  /* 0x00000005ff007c0c */ /* 0x000fda000bf05300 */
[----:B------:R-:W-:Y:S05]  /*0f40*/  @!P0 BRA `(.L_x_11) ;  /* 0x00000000001c8947 */ /* 0x000fea0003800000 */
[----:B0-----:R-:W0:Y:S02]  /*0f50*/  LDC.64 R4, c[0x0][0x598] ;  /* 0x00016600ff047b82 */ /* 0x001e240000000a00 */
[----:B0-----:R-:W2:Y:S02]  /*0f60*/  LDG.E.64 R4, desc[UR40][R4.64] ;  /* 0x0000002804047981 */ /* 0x001ea4000c1e1b00 */
[----:B--2---:R-:W-:-:S04]  /*0f70*/  ISETP.NE.U32.AND P0, PT, R4, RZ, PT ;  /* 0x000000ff0400720c */ /* 0x004fc80003f05070 */
[----:B------:R-:W-:-:S13]  /*0f80*/  ISETP.NE.AND.EX P0, PT, R5, RZ, PT, P0 ;  /* 0x000000ff0500720c */ /* 0x000fda0003f05300 */
[----:B------:R-:W-:Y:S05]  /*0f90*/  @!P0 BRA `(.L_x_11) ;  /* 0x0000000000088947 */ /* 0x000fea0003800000 */
[----:B------:R0:W5:Y:S01]  /*0fa0*/  LD.E R192, desc[UR40][R4.64] ;  /* 0x0000002804c07980 */ /* 0x000162000c101900 */
[----:B------:R-:W-:Y:S05]  /*0fb0*/  BRA `(.L_x_12) ;  /* 0x0000000000247947 */ /* 0x000fea0003800000 */
.L_x_11:
[----:B------:R-:W-:Y:S02]  /*0fc0*/  ULDC.64 UR4, c[0x0][0x588] ;  /* 0x0001620000047ab9 */ /* 0x000fe40000000a00 */
[----:B------:R-:W-:-:S04]  /*0fd0*/  ISETP.NE.U32.AND P0, PT, RZ, UR4, PT ;  /* 0x00000004ff007c0c */ /* 0x000fc8000bf05070 */
[----:B------:R-:W-:-:S13]  /*0fe0*/  ISETP.NE.AND.EX P0, PT, RZ, UR5, PT, P0 ;  /* 0x00000005ff007c0c */ /* 0x000fda000bf05300 */
[----:B------:R-:W-:Y:S05]  /*0ff0*/  @!P0 BRA `(.L_x_13) ;  /* 0x00000000000c8947 */ /* 0x000fea0003800000 */
[----:B------:R-:W1:Y:S02]  /*1000*/  LDC.64 R192, c[0x0][0x588] ;  /* 0x00016200ffc07b82 */ /* 0x000e640000000a00 */
[----:B-1----:R1:W5:Y:S01]  /*1010*/  LDG.E R192, desc[UR40][R192.64] ;  /* 0x00000028c0c07981 */ /* 0x002362000c1e1900 */
[----:B------:R-:W-:Y:S05]  /*1020*/  BRA `(.L_x_12) ;  /* 0x0000000000087947 */ /* 0x000fea0003800000 */
.L_x_13:
[----:B------:R-:W-:Y:S02]  /*1030*/  ULDC UR4, c[0x0][0x580] ;  /* 0x0001600000047ab9 */ /* 0x000fe40000000800 */
[----:B------:R-:W-:-:S07]  /*1040*/  IMAD.U32 R192, RZ, RZ, UR4 ;  /* 0x00000004ffc07e24 */ /* 0x000fce000f8e00ff */
.L_x_12:
[----:B------:R-:W-:Y:S02]  /*1050*/  ULDC.64 UR4, c[0x0][0x5a0] ;  /* 0x0001680000047ab9 */ /* 0x000fe40000000a00 */
        /* <DEDUP_REMOVED lines=10> */
.L_x_14:
[----:B------:R-:W-:Y:S02]  /*1100*/  ULDC.64 UR4, c[0x0][0x590] ;  /* 0x0001640000047ab9 */ /* 0x000fe40000000a00 */
[----:B------:R-:W-:-:S04]  /*1110*/  ISETP.NE.U32.AND P0, PT, RZ, UR4, PT ;  /* 0x00000004ff007c0c */ /* 0x000fc8000bf05070 */
[----:B------:R-:W-:-:S13]  /*1120*/  ISETP.NE.AND.EX P0, PT, RZ, UR5, PT, P0 ;  /* 0x00000005ff007c0c */ /* 0x000fda000bf05300 */
[----:B------:R-:W-:Y:S05]  /*1130*/  @!P0 BRA `(.L_x_16) ;  /* 0x00000000000c8947 */ /* 0x000fea0003800000 */
[----:B0-----:R-:W0:Y:S02]  /*1140*/  LDC.64 R4, c[0x0][0x590] ;  /* 0x00016400ff047b82 */ /* 0x001e240000000a00 */
[----:B0-----:R2:W5:Y:S01]  /*1150*/  LDG.E R23, desc[UR40][R4.64] ;  /* 0x0000002804177981 */ /* 0x001562000c1e1900 */
[----:B------:R-:W-:Y:S05]  /*1160*/  BRA `(.L_x_15) ;  /* 0x0000000000087947 */ /* 0x000fea0003800000 */
.L_x_16:
[----:B------:R-:W-:Y:S02]  /*1170*/  ULDC UR4, c[0x0][0x584] ;  /* 0x0001610000047ab9 */ /* 0x000fe40000000800 */
[----:B------:R-:W-:-:S07]  /*1180*/  IMAD.U32 R23, RZ, RZ, UR4 ;  /* 0x00000004ff177e24 */ /* 0x000fce000f8e00ff */
.L_x_15:
[----:B------:R-:W-:-:S13]  /*1190*/  LOP3.LUT P0, RZ, R0, 0xff, RZ, 0xc0, !PT ;  /* 0x000000ff00ff7812 */ /* 0x000fda000780c0ff */
[----:B------:R-:W-:Y:S05]  /*11a0*/  @!P0 EXIT ;  /* 0x000000000000894d */ /* 0x000fea0003800000 */
[----:B------:R-:W-:Y:S01]  /*11b0*/  ULDC UR4, c[0x0][0x28c] ;  /* 0x0000a30000047ab9 */ /* 0x000fe20000000800 */
[----:B------:R-:W-:Y:S01]  /*11c0*/  LOP3.LUT R222, R18, 0x1, RZ, 0xfc, !PT ;  /* 0x0000000112de7812 */ /* 0x000fe200078efcff */
[----:B------:R-:W-:Y:S01]  /*11d0*/  UIADD3 UR4, UR4, 0x3f, URZ ;  /* 0x0000003f04047890 */ /* 0x000fe2000fffe03f */
[----:B------:R-:W-:Y:S01]  /*11e0*/  UMOV UR36, URZ ;  /* 0x0000003f00247c82 */ /* 0x000fe20008000000 */
[----:B------:R-:W-:Y:S02]  /*11f0*/  UMOV UR37, URZ ;  /* 0x0000003f00257c82 */ /* 0x000fe40008000000 */
[----:B------:R-:W-:-:S04]  /*1200*/  USHF.R.S32.HI UR5, URZ, 0x1f, UR4 ;  /* 0x0000001f3f057899 */ /* 0x000fc80008011404 */
[----:B------:R-:W-:-:S04]  /*1210*/  ULEA.HI UR5, UR5, UR4, URZ, 0x6 ;  /* 0x0000000405057291 */ /* 0x000fc8000f8f303f */
[----:B------:R-:W-:-:S12]  /*1220*/  USHF.R.S32.HI UR38, URZ, 0x6, UR5 ;  /* 0x000000063f267899 */ /* 0x000fd80008011405 */
.L_x_364:
[----:B---3--:R-:W3:Y:S01]  /*1230*/  S2R R0, SR_TID.X ;  /* 0x0000000000007919 */ /* 0x008ee20000002100 */
[----:B----4-:R-:W4:Y:S01]  /*1240*/  S2UR UR6, SR_CgaCtaId ;  /* 0x00000000000679c3 */ /* 0x010f220000008800 */
[----:B------:R-:W-:Y:S02]  /*1250*/  UMOV UR39, 0x400 ;  /* 0x0000040000277882 */ /* 0x000fe40000000000 */
[----:B----4-:R-:W-:Y:S01]  /*1260*/  ULEA UR39, UR6, UR39, 0x18 ;  /* 0x0000002706277291 */ /* 0x010fe2000f8ec03f */
[----:B---3--:R-:W-:-:S04]  /*1270*/  LOP3.LUT R0, R0, 0x80, RZ, 0xc0, !PT ;  /* 0x0000008000007812 */ /* 0x008fc800078ec0ff */
[----:B------:R-:W-:-:S06]  /*1280*/  SHF.R.U32.HI R0, RZ, 0x7, R0 ;  /* 0x00000007ff007819 */ /* 0x000fcc0000011600 */
[----:B------:R-:W3:Y:S02]  /*1290*/  SHFL.IDX PT, R0, R0, RZ, 0x1f ;  /* 0x00001fff00007589 */ /* 0x000ee400000e0000 */
[----:B---3--:R-:W-:-:S13]  /*12a0*/  R2UR UR4, R0 ;  /* 0x00000000000472ca */ /* 0x008fda00000e0000 */
[----:B------:R-:W-:-:S04]  /*12b0*/  ULEA.HI UR5, UR4, UR4, URZ, 0x1 ;  /* 0x0000000404057291 */ /* 0x000fc8000f8f083f */
[----:B------:R-:W-:-:S04]  /*12c0*/  ULOP3.LUT UR5, UR5, 0x7fffe, URZ, 0xc0, !UPT ;  /* 0x0007fffe05057892 */ /* 0x000fc8000f8ec03f */
[----:B------:R-:W-:-:S03]  /*12d0*/  UIADD3 UR5, UR4, -UR5, URZ ;  /* 0x8000000504057290 */ /* 0x000fc6000fffe03f */
[----:B------:R-:W-:Y:S01]  /*12e0*/  ULDC UR4, c[0x0][0x28c] ;  /* 0x0000a30000047ab9 */ /* 0x000fe20000000800 */
[----:B------:R-:W-:Y:S01]  /*12f0*/  ULEA UR5, UR5, UR39, 0xd ;  /* 0x0000002705057291 */ /* 0x000fe2000f8e683f */
[----:B------:R-:W-:-:S03]  /*1300*/  ISETP.LT.AND P0, PT, RZ, UR4, PT ;  /* 0x00000004ff007c0c */ /* 0x000fc6000bf01270 */
[----:B------:R-:W-:-:S04]  /*1310*/  UIADD3 UR5, UR5, 0x100, URZ ;  /* 0x0000010005057890 */ /* 0x000fc8000fffe03f */
[----:B------:R-:W-:-:S04]  /*1320*/  USHF.R.U32.HI UR5, URZ, 0x4, UR5 ;  /* 0x000000043f057899 */ /* 0x000fc80008011605 */
[----:B------:R-:W-:Y:S02]  /*1330*/  ULOP3.LUT UR42, UR5, 0x3fff, URZ, 0xc0, !UPT ;  /* 0x00003fff052a7892 */ /* 0x000fe4000f8ec03f */
[----:B--2--5:R-:W-:Y:S10]  /*1340*/  @P0 BRA `(.L_x_17) ;  /* 0x0000000000400947 */ /* 0x024ff40003800000 */
[----:B------:R-:W-:Y:S01]  /*1350*/  MOV R0, 0x0 ;  /* 0x0000000000007802 */ /* 0x000fe20000000f00 */
[----:B------:R-:W-:Y:S01]  /*1360*/  ULDC.64 UR4, c[0x4][0x68] ;  /* 0x01001a0000047ab9 */ /* 0x000fe20000000a00 */
[----:B------:R-:W-:Y:S01]  /*1370*/  ULDC.64 UR6, c[0x4][0x8] ;  /* 0x0100020000067ab9 */ /* 0x000fe20000000a00 */
[----:B0-2---:R-:W-:Y:S01]  /*1380*/  IMAD.U32 R4, RZ, RZ, UR4 ;  /* 0x00000004ff047e24 */ /* 0x005fe2000f8e00ff */
[----:B------:R0:W2:Y:S01]  /*1390*/  LDC.64 R14, c[0x4][R0] ;  /* 0x01000000000e7b82 */ /* 0x0000a20000000a00 */
[----:B------:R-:W-:Y:S01]  /*13a0*/  IMAD.U32 R5, RZ, RZ, UR5 ;  /* 0x00000005ff057e24 */ /* 0x000fe2000f8e00ff */
[----:B------:R-:W-:Y:S01]  /*13b0*/  ULDC.64 UR4, c[0x4][0x70] ;  /* 0x01001c0000047ab9 */ /* 0x000fe20000000a00 */
[----:B------:R-:W-:Y:S01]  /*13c0*/  IMAD.U32 R10, RZ, RZ, UR6 ;  /* 0x00000006ff0a7e24 */ /* 0x000fe2000f8e00ff */
[----:B------:R-:W-:Y:S01]  /*13d0*/  MOV R6, UR4 ;  /* 0x0000000400067c02 */ /* 0x000fe20008000f00 */
[----:B------:R-:W-:Y:S01]  /*13e0*/  IMAD.U32 R7, RZ, RZ, UR5 ;  /* 0x00000005ff077e24 */ /* 0x000fe2000f8e00ff */
[----:B------:R-:W-:Y:S01]  /*13f0*/  MOV R12, 0x1 ;  /* 0x00000001000c7802 */ /* 0x000fe20000000f00 */
[----:B------:R-:W-:-:S02]  /*1400*/  IMAD.U32 R11, RZ, RZ, UR7 ;  /* 0x00000007ff0b7e24 */ /* 0x000fc4000f8e00ff */
[----:B------:R-:W-:Y:S02]  /*1410*/  IMAD.MOV.U32 R8, RZ, RZ, 0x1e1 ;  /* 0x000001e1ff087424 */ /* 0x000fe400078e00ff */
[----:B0-----:R-:W-:-:S07]  /*1420*/  IMAD.MOV.U32 R13, RZ, RZ, RZ ;  /* 0x000000ffff0d7224 */ /* 0x001fce00078e00ff */
[----:B------:R-:W-:-:S07]  /*1430*/  LEPC R20, `(.L_x_17) ;  /* 0x000000001014794e */ /* 0x000fce0000000000 */
[----:B-12--5:R-:W-:Y:S05]  /*1440*/  CALL.ABS.NOINC R14 ;  /* 0x000000000e007343 */ /* 0x026fea0003c00000 */
.L_x_17:
[----:B------:R-:W-:-:S13]  /*1450*/  ISETP.NE.AND P0, PT, R222, 0x3, PT ;  /* 0x00000003de00780c */ /* 0x000fda0003f05270 */
[----:B------:R-:W-:Y:S05]  /*1460*/  @!P0 BRA `(.L_x_18) ;  /* 0x0000000000048947 */ /* 0x000fea0003800000 */
[----:B------:R-:W-:Y:S01]  /*1470*/  BPT.TRAP 0x1 ;  /* 0x000000040000795c */ /* 0x000fe20000300000 */
.L_x_18:
[----:B0-----:R-:W-:Y:S02]  /*1480*/  IMAD.U32 R3, RZ, RZ, UR37 ;  /* 0x00000025ff037e24 */ /* 0x001fe4000f8e00ff */
[----:B------:R-:W-:-:S03]  /*1490*/  IMAD.U32 R0, RZ, RZ, UR36 ;  /* 0x00000024ff007e24 */ /* 0x000fc6000f8e00ff */
[----:B------:R-:W-:Y:S02]  /*14a0*/  LEA R3, R3, UR39, 0x3 ;  /* 0x0000002703037c11 */ /* 0x000fe4000f8e18ff */
[----:B------:R-:W-:-:S04]  /*14b0*/  SHF.L.U32 R0, R0, 0x1f, RZ ;  /* 0x0000001f00007819 */ /* 0x000fc800000006ff */
[----:B------:R0:W3:Y:S01]  /*14c0*/  SYNCS.PHASECHK.TRANS64.TRYWAIT P1, [R3+URZ], R0 ;  /* 0x00000000030075a7 */ /* 0x0000e2000802017f */
[----:B------:R-:W-:Y:S05]  /*14d0*/  @!P0 BRA `(.L_x_19) ;  /* 0x0000000000048947 */ /* 0x000fea0003800000 */
[----:B------:R-:W-:Y:S01]  /*14e0*/  BPT.TRAP 0x1 ;  /* 0x000000040000795c */ /* 0x000fe20000300000 */
.L_x_19:
[----:B---3--:R-:W-:Y:S05]  /*14f0*/  @P1 BRA `(.L_x_20) ;  /* 0x0000000000081947 */ /* 0x008fea0003800000 */
[----:B------:R-:W3:Y:S02]  /*1500*/  SYNCS.PHASECHK.TRANS64.TRYWAIT P1, [R3+URZ], R0 ;  /* 0x00000000030075a7 */ /* 0x000ee4000802017f */
[----:B---3--:R-:W-:Y:S05]  /*1510*/  @!P1 BRA `(.L_x_21) ;  /* 0x0000010c00889947 */ /* 0x008fea0003800000 */
.L_x_20:
[----:B------:R-:W-:-:S04]  /*1520*/  UISETP.LT.AND UP0, UPT, UR38, 0x1, UPT ;  /* 0x000000012600788c */ /* 0x000fc8000bf01270 */
[----:B------:R-:W-:-:S06]  /*1530*/  USEL UR4, UR38, 0x1, UP0 ;  /* 0x0000000126047887 */ /* 0x000fcc0008000000 */
[----:B0--3--:R-:W-:Y:S01]  /*1540*/  IMAD.U32 R0, RZ, RZ, UR4 ;  /* 0x00000004ff007e24 */ /* 0x009fe2000f8e00ff */
[----:B------:R-:W-:Y:S05]  /*1550*/  WARPSYNC.ALL ;  /* 0x0000000000007948 */ /* 0x000fea0003800000 */
[----:B------:R-:W-:-:S04]  /*1560*/  IADD3 R0, -R0, UR38, RZ ;  /* 0x0000002600007c10 */ /* 0x000fc8000fffe1ff */
[----:B------:R-:W-:Y:S01]  /*1570*/  ISETP.GE.AND P1, PT, R0, 0x1, PT ;  /* 0x000000010000780c */ /* 0x000fe20003f26270 */
[----:B------:R-:W-:Y:S01]  /*1580*/  UIADD3 UR5, UR39, 0x24100, URZ ;  /* 0x0002410027057890 */ /* 0x000fe2000fffe03f */
[----:B------:R-:W-:Y:S01]  /*1590*/  WARPGROUP.ARRIVE ;  /* 0x00000000000079c5 */ /* 0x000fe20000000000 */
[----:B------:R-:W-:Y:S02]  /*15a0*/  ULOP3.LUT UR4, UR42, 0x10000, URZ, 0xfc, !UPT ;  /* 0x000100002a047892 */ /* 0x000fe4000f8efc3f */
[----:B------:R-:W-:Y:S02]  /*15b0*/  USHF.R.U32.HI UR5, URZ, 0x4, UR5 ;  /* 0x000000043f057899 */ /* 0x000fe40008011605 */
[----:B------:R-:W-:Y:S02]  /*15c0*/  UIMAD UR7, UR37, 0xc00, UR4 ;  /* 0x00000c00250778a4 */ /* 0x000fe4000f8e0204 */
[----:B------:R-:W-:Y:S01]  /*15d0*/  ULOP3.LUT UR5, UR5, 0x3fff, URZ, 0xc0, !UPT ;  /* 0x00003fff05057892 */ /* 0x000fe2000f8ec03f */
[----:B------:R-:W-:Y:S01]  /*15e0*/  UMOV UR29, 0x40000040 ;  /* 0x40000040001d7882 */ /* 0x000fe20000000000 */
[----:B------:R-:W-:-:S02]  /*15f0*/  UMOV UR31, 0x40000040 ;  /* 0x40000040001f7882 */ /* 0x000fc40000000000 */
[----:B------:R-:W-:Y:S01]  /*1600*/  ULOP3.LUT UR5, UR5, 0x10000, URZ, 0xfc, !UPT ;  /* 0x0001000005057892 */ /* 0x000fe2000f8efc3f */
[----:B------:R-:W-:Y:S01]  /*1610*/  UMOV UR28, UR7 ;  /* 0x00000007001c7c82 */ /* 0x000fe20008000000 */
[----:B------:R-:W-:Y:S02]  /*1620*/  UMOV UR33, UR29 ;  /* 0x0000001d00217c82 */ /* 0x000fe40008000000 */
[----:B------:R-:W-:Y:S01]  /*1630*/  UIMAD UR6, UR37, 0x380, UR5 ;  /* 0x00000380250678a4 */ /* 0x000fe2000f8e0205 */
[----:B------:R-:W-:Y:S01]  /*1640*/  UMOV UR32, UR28 ;  /* 0x0000001c00207c82 */ /* 0x000fe20008000000 */
[----:B------:R-:W-:Y:S02]  /*1650*/  UMOV UR35, 0x40000040 ;  /* 0x4000004000237882 */ /* 0x000fe40000000000 */
[----:B------:R-:W-:Y:S02]  /*1660*/  UIADD3 UR34, UR6, 0x80, URZ ;  /* 0x0000008006227890 */ /* 0x000fe4000fffe03f */
[----:B------:R-:W-:-:S02]  /*1670*/  UIADD3 UR26, UR6, 0x100, URZ ;  /* 0x00000100061a7890 */ /* 0x000fc4000fffe03f */
[----:B------:R-:W-:Y:S01]  /*1680*/  UMOV UR30, UR6 ;  /* 0x00000006001e7c82 */ /* 0x000fe20008000000 */
[----:B------:R-:W-:Y:S01]  /*1690*/  UMOV UR24, UR28 ;  /* 0x0000001c00187c82 */ /* 0x000fe20008000000 */
[----:B------:R-:W-:Y:S01]  /*16a0*/  HGMMA.64x16x16.F32 R184, gdesc[UR28], RZ, !UPT, gsb0 ;  /* 0x002000001cb879f0 */ /* 0x000fe2000c0008ff */
[----:B------:R-:W-:Y:S01]  /*16b0*/  UMOV UR25, UR29 ;  /* 0x0000001d00197c82 */ /* 0x000fe20008000000 */
[----:B------:R-:W-:Y:S01]  /*16c0*/  UMOV UR27, 0x40000040 ;  /* 0x40000040001b7882 */ /* 0x000fe20000000000 */
[----:B------:R-:W-:Y:S01]  /*16d0*/  UIADD3 UR22, UR6, 0x180, URZ ;  /* 0x0000018006167890 */ /* 0x000fe2000fffe03f */
[----:B------:R-:W-:Y:S01]  /*16e0*/  UMOV UR20, UR28 ;  /* 0x0000001c00147c82 */ /* 0x000fe20008000000 */
        /* <DEDUP_REMOVED lines=14> */
[----:B------:R-:W-:-:S02]  /*17d0*/  WARPGROUP.DEPBAR.LE gsb0, 0x0 ;  /* 0x00008000000079c5 */ /* 0x000fc40000010000 */
[----:B------:R-:W-:-:S06]  /*17e0*/  WARPGROUP.ARRIVE ;  /* 0x00000000000079c5 */ /* 0x000fcc0000000000 */
[----:B------:R-:W-:Y:S03]  /*17f0*/  HGMMA.64x16x16.F32 R160, gdesc[UR32], RZ, !UPT, gsb0 ;  /* 0x0020000020a079f0 */ /* 0x000fe6000c0008ff */
[----:B------:R-:W-:Y:S02]  /*1800*/  WARPGROUP.DEPBAR.LE gsb0, 0x0 ;  /* 0x00008000000079c5 */ /* 0x000fe40000010000 */
[----:B------:R-:W-:-:S06]  /*1810*/  WARPGROUP.ARRIVE ;  /* 0x00000000000079c5 */ /* 0x000fcc0000000000 */
[----:B------:R-:W-:Y:S03]  /*1820*/  HGMMA.64x16x16.F32 R136, gdesc[UR24], RZ, !UPT, gsb0 ;  /* 0x00200000188879f0 */ /* 0x000fe6000c0008ff */
[----:B------:R-:W-:Y:S02]  /*1830*/  WARPGROUP.DEPBAR.LE gsb0, 0x0 ;  /* 0x00008000000079c5 */ /* 0x000fe40000010000 */
[----:B------:R-:W-:-:S06]  /*1840*/  WARPGROUP.ARRIVE ;  /* 0x00000000000079c5 */ /* 0x000fcc0000000000 */
[----:B------:R-:W-:Y:S03]  /*1850*/  HGMMA.64x16x16.F32 R112, gdesc[UR20], RZ, !UPT, gsb0 ;  /* 0x00200000147079f0 */ /* 0x000fe6000c0008ff */
[----:B------:R-:W-:Y:S02]  /*1860*/  WARPGROUP.DEPBAR.LE gsb0, 0x0 ;  /* 0x00008000000079c5 */ /* 0x000fe40000010000 */
[----:B------:R-:W-:-:S06]  /*1870*/  WARPGROUP.ARRIVE ;  /* 0x00000000000079c5 */ /* 0x000fcc0000000000 */
[----:B------:R-:W-:Y:S01]  /*1880*/  HGMMA.64x16x16.F32 R88, gdesc[UR8], RZ, !UPT, gsb0 ;  /* 0x00200000085879f0 */ /* 0x000fe2000c0008ff */
[----:B------:R-:W-:Y:S02]  /*1890*/  UIADD3 UR8, UR7, 0x400, URZ ;  /* 0x0000040007087890 */ /* 0x000fe4000fffe03f */
[----:B------:R-:W-:Y:S02]  /*18a0*/  WARPGROUP.DEPBAR.LE gsb0, 0x0 ;  /* 0x00008000000079c5 */ /* 0x000fe40000010000 */
[----:B------:R-:W-:-:S06]  /*18b0*/  WARPGROUP.ARRIVE ;  /* 0x00000000000079c5 */ /* 0x000fcc0000000000 */
[----:B------:R-:W-:Y:S03]  /*18c0*/  HGMMA.64x16x16.F32 R64, gdesc[UR12], RZ, !UPT, gsb0 ;  /* 0x002000000c4079f0 */ /* 0x000fe6000c0008ff */
[----:B------:R-:W-:Y:S02]  /*18d0*/  WARPGROUP.DEPBAR.LE gsb0, 0x0 ;  /* 0x00008000000079c5 */ /* 0x000fe40000010000 */
[----:B------:R-:W-:-:S06]  /*18e0*/  WARPGROUP.ARRIVE ;  /* 0x00000000000079c5 */ /* 0x000fcc0000000000 */
[----:B------:R-:W-:Y:S01]  /*18f0*/  HGMMA.64x16x16.F32 R40, gdesc[UR16], RZ, !UPT, gsb0 ;  /* 0x00200000102879f0 */ /* 0x000fe2000c0008ff */
[----:B------:R-:W-:Y:S01]  /*1900*/  UMOV UR16, UR8 ;  /* 0x0000000800107c82 */ /* 0x000fe20008000000 */
[----:B------:R-:W-:Y:S01]  /*1910*/  UMOV UR17, 0x40000040 ;  /* 0x4000004000117882 */ /* 0x000fe20000000000 */
[----:B------:R-:W-:Y:S01]  /*1920*/  UMOV UR12, UR16 ;  /* 0x00000010000c7c82 */ /* 0x000fe20008000000 */
        /* <DEDUP_REMOVED lines=11> */
[----:B------:R-:W-:-:S02]  /*19e0*/  WARPGROUP.DEPBAR.LE gsb0, 0x0 ;  /* 0x00008000000079c5 */ /* 0x000fc40000010000 */
[----:B------:R-:W-:-:S06]  /*19f0*/  WARPGROUP.ARRIVE ;  /* 0x00000000000079c5 */ /* 0x000fcc0000000000 */
[----:B------:R-:W-:Y:S03]  /*1a00*/  HGMMA.64x16x16.F32 R32, gdesc[UR16], RZ, !UPT, gsb0 ;  /* 0x00200000102079f0 */ /* 0x000fe6000c0008ff */
[----:B------:R-:W-:Y:S02]  /*1a10*/  WARPGROUP.DEPBAR.LE gsb0, 0x0 ;  /* 0x00008000000079c5 */ /* 0x000fe40000010000 */
[----:B------:R-:W-:-:S06]  /*1a20*/  WARPGROUP.ARRIVE ;  /* 0x00000000000079c5 */ /* 0x000fcc0000000000 */
[----:B------:R-:W-:Y:S01]  /*1a30*/  HGMMA.64x16x16.F32 R56, gdesc[UR12], RZ, !UPT, gsb0 ;  /* 0x002000000c3879f0 */ /* 0x000fe2000c0008ff */
[----:B------:R-:W-:Y:S01]  /*1a40*/  UIADD3 UR12, UR7, 0x2, URZ ;  /* 0x00000002070c7890 */ /* 0x000fe2000fffe03f */
[----:B------:R-:W-:Y:S01]  /*1a50*/  UMOV UR13, 0x40000040 ;  /* 0x40000040000d7882 */ /* 0x000fe20000000000 */
        /* <DEDUP_REMOVED lines=13> */
[----:B------:R-:W-:Y:S01]  /*1b30*/  UMOV UR32, UR12 ;  /* 0x0000000c00207c82 */ /* 0x000fe20008000000 */
[----:B------:R-:W-:Y:S01]  /*1b40*/  UMOV UR33, UR13 ;  /* 0x0000000d00217c82 */ /* 0x000fe20008000000 */
        /* <DEDUP_REMOVED lines=15> */
[----:B------:R-:W-:Y:S01]  /*1c40*/  HGMMA.64x16x16.F32 R168, gdesc[UR28], RZ, !UPT, gsb0 ;  /* 0x002000001ca879f0 */ /* 0x000fe2000c0008ff */
[----:B------:R-:W-:Y:S01]  /*1c50*/  UMOV UR30, UR34 ;  /* 0x00000022001e7c82 */ /* 0x000fe20008000000 */
[----:B------:R-:W-:Y:S01]  /*1c60*/  UMOV UR31, UR35 ;  /* 0x00000023001f7c82 */ /* 0x000fe20008000000 */
[----:B------:R-:W-:Y:S01]  /*1c70*/  UIADD3 UR34, UR6, 0x302, URZ ;  /* 0x0000030206227890 */ /* 0x000fe2000fffe03f */
[----:B------:R-:W-:Y:S01]  /*1c80*/  UMOV UR35, 0x40000040 ;  /* 0x4000004000237882 */ /* 0x000fe20000000000 */
[----:B------:R-:W-:Y:S02]  /*1c90*/  WARPGROUP.DEPBAR.LE gsb0, 0x0 ;  /* 0x00008000000079c5 */ /* 0x000fe40000010000 */
        /* <DEDUP_REMOVED lines=9> */
[----:B------:R-:W-:Y:S01]  /*1d30*/  UIADD3 UR26, UR6, 0x102, URZ ;  /* 0x00000102061a7890 */ /* 0x000fe2000fffe03f */
[----:B------:R-:W-:Y:S01]  /*1d40*/  UMOV UR24, UR12 ;  /* 0x0000000c00187c82 */ /* 0x000fe20008000000 */
[----:B------:R-:W-:Y:S01]  /*1d50*/  UMOV UR25, UR13 ;  /* 0x0000000d00197c82 */ /* 0x000fe20008000000 */
        /* <DEDUP_REMOVED lines=31> */
[----:B------:R-:W-:Y:S03]  /*1f50*/  HGMMA.64x16x16.F32 R184, gdesc[UR12], R184, gsb0 ;  /* 0x002000000cb879f0 */ /* 0x000fe600080008b8 */
        /* <DEDUP_REMOVED lines=8> */
[----:B------:R-:W-:Y:S01]  /*1fe0*/  HGMMA.64x16x16.F32 R112, gdesc[UR8], R112, gsb0 ;  /* 0x00200000087079f0 */ /* 0x000fe20008000870 */
[----:B------:R-:W-:Y:S02]  /*1ff0*/  UIADD3 UR8, UR7, 0x402, URZ ;  /* 0x0000040207087890 */ /* 0x000fe4000fffe03f */
        /* <DEDUP_REMOVED lines=25> */
[----:B------:R-:W-:Y:S03]  /*2190*/  HGMMA.64x16x16.F32 R32, gdesc[UR32], R32, gsb0 ;  /* 0x00200000202079f0 */ /* 0x000fe60008000820 */
[----:B------:R-:W-:Y:S02]  /*21a0*/  WARPGROUP.DEPBAR.LE gsb0, 0x0 ;  /* 0x00008000000079c5 */ /* 0x000fe40000010000 */
[----:B------:R-:W-:-:S06]  /*21b0*/  WARPGROUP.ARRIVE ;  /* 0x00000000000079c5 */ /* 0x000fcc0000000000 */
[----:B------:R-:W-:Y:S01]  /*21c0*/  HGMMA.64x16x16.F32 R56, gdesc[UR16], R56, gsb0 ;  /* 0x00200000103879f0 */ /* 0x000fe20008000838 */
[----:B------:R-:W-:Y:S01]  /*21d0*/  UIADD3 UR16, UR7, 0x4, URZ ;  /* 0x0000000407107890 */ /* 0x000fe2000fffe03f */
[----:B------:R-:W-:Y:S01]  /*21e0*/  UMOV UR17, 0x40000040 ;  /* 0x4000004000117882 */ /* 0x000fe20000000000 */
        /* <DEDUP_REMOVED lines=30> */
[----:B------:R-:W-:Y:S01]  /*23d0*/  HGMMA.64x16x16.F32 R168, gdesc[UR12], R168, gsb0 ;  /* 0x002000000ca879f0 */ /* 0x000fe200080008a8 */
[----:B------:R-:W-:Y:S01]  /*23e0*/  UMOV UR14, UR18 ;  /* 0x00000012000e7c82 */ /* 0x000fe20008000000 */
[----:B------:R-:W-:Y:S01]  /*23f0*/  UMOV UR15, UR19 ;  /* 0x00000013000f7c82 */ /* 0x000fe20008000000 */
[----:B------:R-:W-:Y:S01]  /*2400*/  UIADD3 UR18, UR6, 0x4, URZ ;  /* 0x0000000406127890 */ /* 0x000fe2000fffe03f */
[----:B------:R-:W-:Y:S01]  /*2410*/  UMOV UR19, 0x40000040 ;  /* 0x4000004000137882 */ /* 0x000fe20000000000 */
[----:B------:R-:W-:Y:S02]  /*2420*/  WARPGROUP.DEPBAR.LE gsb0, 0x0 ;  /* 0x00008000000079c5 */ /* 0x000fe40000010000 */
[----:B------:R-:W-:-:S06]  /*2430*/  WARPGROUP.ARRIVE ;  /* 0x00000000000079c5 */ /* 0x000fcc0000000000 */
[----:B------:R-:W-:Y:S01]  /*2440*/  HGMMA.64x16x16.F32 R144, gdesc[UR20], R144, gsb0 ;  /* 0x00200000149079f0 */ /* 0x000fe20008000890 */
[----:B------:R-:W-:Y:S01]  /*2450*/  UIADD3 UR22, UR6, 0x84, URZ ;  /* 0x0000008406167890 */ /* 0x000fe2000fffe03f */
[----:B------:R-:W-:Y:S01]  /*2460*/  UMOV UR20, UR16 ;  /* 0x0000001000147c82 */ /* 0x000fe20008000000 */
[----:B------:R-:W-:Y:S01]  /*2470*/  UMOV UR21, UR17 ;  /* 0x0000001100157c82 */ /* 0x000fe20008000000 */
        /* <DEDUP_REMOVED lines=157> */
[----:B------:R-:W-:Y:S02]  /*2e50*/  UIADD3 UR6, UR7, 0x406, URZ ;  /* 0x0000040607067890 */ /* 0x000fe4000fffe03f */
[----:B------:R-:W-:Y:S01]  /*2e60*/  UIADD3 UR7, UR7, 0x806, URZ ;  /* 0x0000080607077890 */ /* 0x000fe2000fffe03f */
        /* <DEDUP_REMOVED lines=92> */
[----:B------:R-:W-:Y:S05]  /*3430*/  @!P1 BRA `(.L_x_22) ;  /* 0x00000020004c9947 */ /* 0x000fea0003800000 */
[----:B------:R-:W-:Y:S01]  /*3440*/  UIADD3 UR6, UR37, 0x1, URZ ;  /* 0x0000000125067890 */ /* 0x000fe2000fffe03f */
[----:B------:R-:W-:Y:S01]  /*3450*/  MOV R3, R0 ;  /* 0x0000000000037202 */ /* 0x000fe20000000f00 */
[----:B--2---:R-:W-:Y:S02]  /*3460*/  IMAD.U32 R4, RZ, RZ, UR37 ;  /* 0x00000025ff047e24 */ /* 0x004fe4000f8e00ff */
[----:B------:R-:W-:-:S04]  /*3470*/  UISETP.NE.AND UP0, UPT, UR6, 0x3, UPT ;  /* 0x000000030600788c */ /* 0x000fc8000bf05270 */
[----:B------:R-:W-:Y:S02]  /*3480*/  USEL UR7, URZ, 0x1, UP0 ;  /* 0x000000013f077887 */ /* 0x000fe40008000000 */
[----:B------:R-:W-:Y:S02]  /*3490*/  USEL UR6, UR6, URZ, UP0 ;  /* 0x0000003f06067287 */ /* 0x000fe40008000000 */
[----:B------:R-:W-:-:S06]  /*34a0*/  ULOP3.LUT UR7, UR36, UR7, URZ, 0x3c, !UPT ;  /* 0x0000000724077292 */ /* 0x000fcc000f8e3c3f */
[----:B------:R-:W-:-:S07]  /*34b0*/  IMAD.U32 R7, RZ, RZ, UR7 ;  /* 0x00000007ff077e24 */ /* 0x000fce000f8e00ff */
.L_x_29:
[----:B------:R-:W-:Y:S05]  /*34c0*/  @!P0 BRA `(.L_x_23) ;  /* 0x0000000000048947 */ /* 0x000fea0003800000 */
[----:B------:R-:W-:Y:S01]  /*34d0*/  BPT.TRAP 0x1 ;  /* 0x000000040000795c */ /* 0x000fe20000300000 */
.L_x_23:
[----:B------:R-:W-:Y:S01]  /*34e0*/  ULEA UR7, UR6, UR39, 0x3 ;  /* 0x0000002706077291 */ /* 0x000fe2000f8e183f */
[----:B------:R-:W-:-:S08]  /*34f0*/  SHF.L.U32 R5, R7, 0x1f, RZ ;  /* 0x0000001f07057819 */ /* 0x000fd000000006ff */
[----:B------:R0:W2:Y:S01]  /*3500*/  SYNCS.PHASECHK.TRANS64.TRYWAIT P1, [UR7], R5 ;  /* 0x00000005ff0075a7 */ /* 0x0000a20008020147 */
[----:B------:R-:W-:Y:S05]  /*3510*/  @!P0 BRA `(.L_x_24) ;  /* 0x0000000000048947 */ /* 0x000fea0003800000 */
[----:B------:R-:W-:Y:S01]  /*3520*/  BPT.TRAP 0x1 ;  /* 0x000000040000795c */ /* 0x000fe20000300000 */
.L_x_24:
[----:B--2---:R-:W-:Y:S05]  /*3530*/  @P1 BRA `(.L_x_25) ;  /* 0x0000000000081947 */ /* 0x004fea0003800000 */
[----:B------:R-:W2:Y:S02]  /*3540*/  SYNCS.PHASECHK.TRANS64.TRYWAIT P1, [UR7], R5 ;  /* 0x00000005ff0075a7 */ /* 0x000ea40008020147 */
[----:B--2---:R-:W-:Y:S05]  /*3550*/  @!P1 BRA `(.L_x_26) ;  /* 0x000000ec008c9947 */ /* 0x004fea0003800000 */
.L_x_25:
[----:B------:R-:W-:Y:S01]  /*3560*/  UIMAD UR7, UR6, 0xc00, UR4 ;  /* 0x00000c00060778a4 */ /* 0x000fe2000f8e0204 */
[----:B------:R-:W-:Y:S01]  /*3570*/  WARPGROUP.ARRIVE ;  /* 0x00000000000079c5 */ /* 0x000fe20000000000 */
[----:B------:R-:W-:Y:S01]  /*3580*/  UIMAD UR42, UR6, 0x380, UR5 ;  /* 0x00000380062a78a4 */ /* 0x000fe2000f8e0205 */
[----:B------:R-:W-:Y:S01]  /*3590*/  UMOV UR29, 0x40000040 ;  /* 0x40000040001d7882 */ /* 0x000fe20000000000 */
[----:B------:R-:W-:Y:S02]  /*35a0*/  UMOV UR31, 0x40000040 ;  /* 0x40000040001f7882 */ /* 0x000fe40000000000 */
[----:B------:R-:W-:Y:S01]  /*35b0*/  UIADD3 UR26, UR42, 0x80, URZ ;  /* 0x000000802a1a7890 */ /* 0x000fe2000fffe03f */
[----:B------:R-:W-:Y:S02]  /*35c0*/  UMOV UR28, UR7 ;  /* 0x00000007001c7c82 */ /* 0x000fe40008000000 */
[----:B------:R-:W-:Y:S01]  /*35d0*/  UMOV UR30, UR42 ;  /* 0x0000002a001e7c82 */ /* 0x000fe20008000000 */
[----:B------:R-:W-:Y:S01]  /*35e0*/  UMOV UR24, UR28 ;  /* 0x0000001c00187c82 */ /* 0x000fe20008000000 */
[----:B------:R-:W-:Y:S01]  /*35f0*/  HGMMA.64x16x16.F32 R184, gdesc[UR28], R184, gsb0 ;  /* 0x002000001cb879f0 */ /* 0x000fe200080008b8 */
        /* <DEDUP_REMOVED lines=126> */
[----:B------:R-:W-:Y:S01]  /*3de0*/  UMOV UR28, UR16 ;  /* 0x00000010001c7c82 */ /* 0x000fe20008000000 */
[----:B------:R-:W-:Y:S01]  /*3df0*/  UMOV UR29, 0x40000040 ;  /* 0x40000040001d7882 */ /* 0x000fe20000000000 */
        /* <DEDUP_REMOVED lines=276> */
[----:B------:R-:W-:Y:S01]  /*4f40*/  UIADD3 UR7, UR7, 0x806, URZ ;  /* 0x0000080607077890 */ /* 0x000fe2000fffe03f */
        /* <DEDUP_REMOVED lines=78> */
[----:B------:R-:W-:Y:S01]  /*5430*/  BPT.TRAP 0x1 ;  /* 0x000000040000795c */ /* 0x000fe20000300000 */
.L_x_27:
[----:B------:R-:W-:-:S13]  /*5440*/  ISETP.NE.AND P1, PT, R2, RZ, PT ;  /* 0x000000ff0200720c */ /* 0x000fda0003f25270 */
[----:B0-2---:R-:W-:-:S05]  /*5450*/  @P1 LEA R5, R4, UR39, 0x3 ;  /* 0x0000002704051c11 */ /* 0x005fca000f8e18ff */
[----:B------:R-:W-:-:S05]  /*5460*/  @P1 VIADD R5, R5, 0x18 ;  /* 0x0000001805051836 */ /* 0x000fca0000000000 */
[----:B------:R-:W-:-:S04]  /*5470*/  @P1 PRMT R5, R16, 0x654, R5 ;  /* 0x0000065410051816 */ /* 0x000fc80000000005 */
[----:B------:R0:W-:Y:S01]  /*5480*/  @P1 SYNCS.ARRIVE.TRANS64.RED.A1T0 RZ, [R5+URZ], RZ ;  /* 0x000000ff05ff19a7 */ /* 0x0001e2000810043f */
[----:B------:R-:W-:-:S13]  /*5490*/  ISETP.GT.U32.AND P1, PT, R18, 0x1, PT ;  /* 0x000000011200780c */ /* 0x000fda0003f24070 */
[----:B0-----:R-:W-:Y:S05]  /*54a0*/  @P1 BRA `(.L_x_28) ;  /* 0x0000000000041947 */ /* 0x001fea0003800000 */
[----:B------:R-:W-:Y:S01]  /*54b0*/  BPT.TRAP 0x1 ;  /* 0x000000040000795c */ /* 0x000fe20000300000 */
.L_x_28:
[----:B------:R-:W-:Y:S01]  /*54c0*/  UIADD3 UR6, UR6, 0x1, URZ ;  /* 0x0000000106067890 */ /* 0x000fe2000fffe03f */
[C---:B------:R-:W-:Y:S01]  /*54d0*/  ISETP.GT.AND P2, PT, R3.reuse, 0x1, PT ;  /* 0x000000010300780c */ /* 0x040fe20003f44270 */
[----:B------:R-:W-:Y:S01]  /*54e0*/  VIADD R4, R4, 0x1 ;  /* 0x0000000104047836 */ /* 0x000fe20000000000 */
[----:B------:R-:W-:Y:S01]  /*54f0*/  IADD3 R3, R3, -0x1, RZ ;  /* 0xffffffff03037810 */ /* 0x000fe20007ffe0ff */
[----:B------:R-:W-:-:S03]  /*5500*/  UISETP.NE.AND UP0, UPT, UR6, 0x3, UPT ;  /* 0x000000030600788c */ /* 0x000fc6000bf05270 */
[C---:B------:R-:W-:Y:S01]  /*5510*/  ISETP.NE.AND P1, PT, R4.reuse, 0x3, PT ;  /* 0x000000030400780c */ /* 0x040fe20003f25270 */
[----:B------:R-:W-:Y:S02]  /*5520*/  USEL UR7, URZ, 0x1, UP0 ;  /* 0x000000013f077887 */ /* 0x000fe40008000000 */
[----:B------:R-:W-:Y:S01]  /*5530*/  USEL UR6, UR6, URZ, UP0 ;  /* 0x0000003f06067287 */ /* 0x000fe20008000000 */
[----:B------:R-:W-:-:S03]  /*5540*/  SEL R4, R4, RZ, P1 ;  /* 0x000000ff04047207 */ /* 0x000fc60000800000 */
[----:B------:R-:W-:Y:S01]  /*5550*/  LOP3.LUT R7, R7, UR7, RZ, 0x3c, !PT ;  /* 0x0000000707077c12 */ /* 0x000fe2000f8e3cff */
[----:B------:R-:W-:Y:S07]  /*5560*/  @P2 BRA `(.L_x_29) ;  /* 0xffffffdc00d42947 */ /* 0x000fee000383ffff */
.L_x_22:
[----:B------:R-:W0:Y:S02]  /*5570*/  LDC R3, c[0x0][0x28c] ;  /* 0x0000a300ff037b82 */ /* 0x000e240000000800 */
[----:B0-----:R-:W-:-:S13]  /*5580*/  ISETP.GE.AND P1, PT, R3, 0x1, PT ;  /* 0x000000010300780c */ /* 0x001fda0003f26270 */
[----:B------:R-:W-:Y:S05]  /*5590*/  @!P1 BRA `(.L_x_30) ;  /* 0x0000000000389947 */ /* 0x000fea0003800000 */
[----:B------:R-:W-:Y:S05]  /*55a0*/  @!P0 BRA `(.L_x_31) ;  /* 0x0000000000048947 */ /* 0x000fea0003800000 */
[----:B------:R-:W-:Y:S01]  /*55b0*/  BPT.TRAP 0x1 ;  /* 0x000000040000795c */ /* 0x000fe20000300000 */
.L_x_31:
[----:B------:R-:W-:-:S13]  /*55c0*/  ISETP.NE.AND P0, PT, R2, RZ, PT ;  /* 0x000000ff0200720c */ /* 0x000fda0003f05270 */
[----:B------:R-:W-:-:S04]  /*55d0*/  @P0 VIADD R0, R0, UR37 ;  /* 0x0000002500000c36 */ /* 0x000fc80008000000 */
[----:B--2---:R-:W-:-:S05]  /*55e0*/  @P0 IMAD.WIDE.U32 R4, R0, -0x55555555, RZ ;  /* 0xaaaaaaab00040825 */ /* 0x004fca00078e00ff */
[----:B------:R-:W-:-:S05]  /*55f0*/  @P0 SHF.R.U32.HI R5, RZ, 0x1, R5 ;  /* 0x00000001ff050819 */ /* 0x000fca0000011605 */
[----:B------:R-:W-:-:S05]  /*5600*/  @P0 IMAD R0, R5, -0x3, R0 ;  /* 0xfffffffd05000824 */ /* 0x000fca00078e0200 */
[----:B------:R-:W-:-:S05]  /*5610*/  @P0 LEA R0, R0, UR39, 0x3 ;  /* 0x0000002700000c11 */ /* 0x000fca000f8e18ff */
[----:B------:R-:W-:-:S05]  /*5620*/  @P0 VIADD R3, R0, 0x18 ;  /* 0x0000001800030836 */ /* 0x000fca0000000000 */
[----:B------:R-:W-:-:S04]  /*5630*/  @P0 PRMT R3, R16, 0x654, R3 ;  /* 0x0000065410030816 */ /* 0x000fc80000000003 */
[----:B------:R0:W-:Y:S01]  /*5640*/  @P0 SYNCS.ARRIVE.TRANS64.RED.A1T0 RZ, [R3+URZ], RZ ;  /* 0x000000ff03ff09a7 */ /* 0x0001e2000810043f */
[----:B------:R-:W-:-:S13]  /*5650*/  ISETP.GT.U32.AND P0, PT, R18, 0x1, PT ;  /* 0x000000011200780c */ /* 0x000fda0003f04070 */
[----:B0-----:R-:W-:Y:S05]  /*5660*/  @P0 BRA `(.L_x_30) ;  /* 0x0000000000040947 */ /* 0x001fea0003800000 */
[----:B------:R-:W-:Y:S01]  /*5670*/  BPT.TRAP 0x1 ;  /* 0x000000040000795c */ /* 0x000fe20000300000 */
.L_x_30:
[----:B------:R-:W3:Y:S01]  /*5680*/  LDL.LU R7, [R1] ;  /* 0x0000000001077983 */ /* 0x000ee20000300800 */
[----:B------:R-:W0:Y:S01]  /*5690*/  LDC R6, c[0x0][0x288] ;  /* 0x0000a200ff067b82 */ /* 0x000e220000000800 */
[----:B------:R-:W4:Y:S01]  /*56a0*/  S2R R11, SR_TID.X ;  /* 0x00000000000b7919 */ /* 0x000f220000002100 */
[----:B------:R-:W-:Y:S01]  /*56b0*/  UIADD3 UR37, UR38, UR37, URZ ;  /* 0x0000002526257290 */ /* 0x000fe2000fffe03f */
[----:B------:R-:W-:Y:S01]  /*56c0*/  ULDC UR7, c[0x0][0x284] ;  /* 0x0000a10000077ab9 */ /* 0x000fe20000000800 */
[----:B------:R-:W3:Y:S02]  /*56d0*/  LDL.LU R10, [R1+0x4] ;  /* 0x00000400010a7983 */ /* 0x000ee40000300800 */
[----:B------:R-:W-:Y:S01]  /*56e0*/  UISETP.GT.U32.AND UP0, UPT, UR37, 0x2, UPT ;  /* 0x000000022500788c */ /* 0x000fe2000bf04070 */
[----:B------:R-:W-:Y:S01]  /*56f0*/  SHF.R.S32.HI R15, RZ, 0x1f, R17 ;  /* 0x0000001fff0f7819 */ /* 0x000fe20000011411 */
[----:B------:R-:W-:Y:S01]  /*5700*/  UISETP.GE.U32.AND UP1, UPT, UR38, 0x3, UPT ;  /* 0x000000032600788c */ /* 0x000fe2000bf26070 */
[----:B------:R-:W-:Y:S01]  /*5710*/  IMAD.MOV.U32 R218, RZ, RZ, -0x1 ;  /* 0xffffffffffda7424 */ /* 0x000fe200078e00ff */
[----:B------:R-:W-:Y:S01]  /*5720*/  UISETP.LT.U32.AND UP0, UPT, UR38, 0x3, UP0 ;  /* 0x000000032600788c */ /* 0x000fe20008701070 */
[----:B------:R-:W-:Y:S01]  /*5730*/  ULDC.64 UR8, c[0x0][0x5d0] ;  /* 0x0001740000087ab9 */ /* 0x000fe20000000a00 */
[----:B------:R-:W-:-:S02]  /*5740*/  UIMAD.WIDE.U32 UR4, UR37, -0x55555555, URZ ;  /* 0xaaaaaaab250478a5 */ /* 0x000fc4000f8e003f */
[----:B------:R-:W-:Y:S02]  /*5750*/  USEL UR6, URZ, 0x1, !UP0 ;  /* 0x000000013f067887 */ /* 0x000fe4000c000000 */
[----:B------:R-:W-:Y:S02]  /*5760*/  USHF.R.U32.HI UR4, URZ, 0x1, UR5 ;  /* 0x000000013f047899 */ /* 0x000fe40008011605 */
[----:B------:R-:W-:Y:S02]  /*5770*/  ULOP3.LUT UR36, UR36, UR6, URZ, 0x3c, !UPT ;  /* 0x0000000624247292 */ /* 0x000fe4000f8e3c3f */
[----:B------:R-:W-:Y:S02]  /*5780*/  UIMAD UR37, UR4, -0x3, UR37 ;  /* 0xfffffffd042578a4 */ /* 0x000fe4000f8e0225 */
[----:B------:R-:W-:Y:S01]  /*5790*/  @UP1 ULOP3.LUT UR36, UR36, 0x1, UR4, 0x78, !UPT ;  /* 0x0000000124241892 */ /* 0x000fe2000f8e7804 */
[--C-:B----4-:R-:W-:Y:S01]  /*57a0*/  SHF.R.U32.HI R0, RZ, 0x2, R11.reuse ;  /* 0x00000002ff007819 */ /* 0x110fe2000001160b */
[----:B------:R-:W-:Y:S01]  /*57b0*/  IMAD.SHL.U32 R204, R11, 0x2, RZ ;  /* 0x000000020bcc7824 */ /* 0x000fe200078e00ff */
[----:B--2---:R-:W-:-:S02]  /*57c0*/  SHF.R.U32.HI R5, RZ, 0x7, R11 ;  /* 0x00000007ff057819 */ /* 0x004fc4000001160b */
[----:B------:R-:W-:Y:S02]  /*57d0*/  LOP3.LUT R3, R0, 0x7, RZ, 0xc0, !PT ;  /* 0x0000000700037812 */ /* 0x000fe400078ec0ff */
[----:B------:R-:W-:Y:S02]  /*57e0*/  LOP3.LUT R0, R5, 0x1, RZ, 0xc0, !PT ;  /* 0x0000000105007812 */ /* 0x000fe400078ec0ff */
[C---:B------:R-:W-:Y:S02]  /*57f0*/  LOP3.LUT R5, R11.reuse, 0x3, RZ, 0xc0, !PT ;  /* 0x000000030b057812 */ /* 0x040fe400078ec0ff */
[----:B------:R-:W-:Y:S01]  /*5800*/  LOP3.LUT R4, R11, 0x60, RZ, 0xc0, !PT ;  /* 0x000000600b047812 */ /* 0x000fe200078ec0ff */
[----:B------:R-:W-:Y:S02]  /*5810*/  IMAD.SHL.U32 R8, R0, 0x40, RZ ;  /* 0x0000004000087824 */ /* 0x000fe400078e00ff */
[----:B0-----:R-:W-:Y:S01]  /*5820*/  IMAD R12, R5, -0x2, R6 ;  /* 0xfffffffe050c7824 */ /* 0x001fe200078e0206 */
[----:B------:R-:W-:-:S04]  /*5830*/  SHF.R.U32.HI R4, RZ, 0x1, R4 ;  /* 0x00000001ff047819 */ /* 0x000fc80000011604 */
[--C-:B------:R-:W-:Y:S02]  /*5840*/  IADD3 R9, RZ, -R4, -R3.reuse ;  /* 0x80000004ff097210 */ /* 0x100fe40007ffe803 */
[----:B------:R-:W-:-:S03]  /*5850*/  LOP3.LUT R3, R8, 0x40, R3, 0xe2, !PT ;  /* 0x0000004008037812 */ /* 0x000fc600078ee203 */
[----:B------:R-:W-:Y:S02]  /*5860*/  IMAD R0, R0, -0x40, R9 ;  /* 0xffffffc000007824 */ /* 0x000fe400078e0209 */
[----:B---3--:R-:W-:-:S05]  /*5870*/  IMAD R7, R7, 0x70, RZ ;  /* 0x0000007007077824 */ /* 0x008fca00078e02ff */
[----:B------:R-:W-:Y:S01]  /*5880*/  ISETP.GE.AND P0, PT, R7, R6, PT ;  /* 0x000000060700720c */ /* 0x000fe20003f06270 */
[----:B------:R-:W-:Y:S01]  /*5890*/  IMAD R6, R15, UR8, RZ ;  /* 0x000000080f067c24 */ /* 0x000fe2000f8e02ff */
[----:B------:R-:W-:Y:S01]  /*58a0*/  LOP3.LUT R204, R7, 0x6, R204, 0xf8, !PT ;  /* 0x0000000607cc7812 */ /* 0x000fe200078ef8cc */
[C---:B------:R-:W-:Y:S02]  /*58b0*/  IMAD R5, R10.reuse, 0x180, RZ ;  /* 0x000001800a057824 */ /* 0x040fe400078e02ff */
[----:B------:R-:W-:Y:S01]  /*58c0*/  IMAD.WIDE R10, R10, 0x180, RZ ;  /* 0x000001800a0a7825 */ /* 0x000fe200078e02ff */
[----:B------:R-:W-:Y:S02]  /*58d0*/  SHF.R.S32.HI R205, RZ, 0x1f, R204 ;  /* 0x0000001fffcd7819 */ /* 0x000fe400000114cc */
[----:B------:R-:W-:Y:S01]  /*58e0*/  ISETP.GE.OR P0, PT, R5, UR7, P0 ;  /* 0x0000000705007c0c */ /* 0x000fe20008706670 */
[----:B------:R-:W-:Y:S01]  /*58f0*/  IMAD R13, R17, UR9, R6 ;  /* 0x00000009110d7c24 */ /* 0x000fe2000f8e0206 */
[----:B------:R-:W-:Y:S01]  /*5900*/  IADD3 R5, -R5, UR7, R0 ;  /* 0x0000000705057c10 */ /* 0x000fe2000fffe100 */
[----:B------:R-:W-:Y:S01]  /*5910*/  IMAD.WIDE.U32 R8, R17, UR8, R204 ;  /* 0x0000000811087c25 */ /* 0x000fe2000f8e00cc */
[----:B------:R-:W-:-:S03]  /*5920*/  LOP3.LUT R6, R10, R3, R4, 0xfe, !PT ;  /* 0x000000030a067212 */ /* 0x000fc600078efe04 */
[----:B------:R-:W-:Y:S01]  /*5930*/  IMAD.IADD R4, R12, 0x1, -R7 ;  /* 0x000000010c047824 */ /* 0x000fe200078e0a07 */
[----:B------:R-:W-:-:S05]  /*5940*/  IADD3 R9, R9, R13, RZ ;  /* 0x0000000d09097210 */ /* 0x000fca0007ffe0ff */
[----:B------:R-:W-:Y:S05]  /*5950*/  @P0 BRA `(.L_x_32) ;  /* 0x000000ac00540947 */ /* 0x000fea0003800000 */
[----:B------:R-:W0:Y:S01]  /*5960*/  LDC.64 R202, c[0x0][0x5c8] ;  /* 0x00017200ffca7b82 */ /* 0x000e220000000a00 */
[----:B-----5:R-:W-:Y:S01]  /*5970*/  FSETP.NEU.AND P1, PT, R23, RZ, PT ;  /* 0x000000ff1700720b */ /* 0x020fe20003f2d000 */
[----:B------:R-:W-:Y:S01]  /*5980*/  BSSY B0, `(.L_x_32) ;  /* 0x0000ad2000007945 */ /* 0x000fe20003800000 */
[----:B------:R-:W-:-:S04]  /*5990*/  ISETP.GT.AND P4, PT, R5, RZ, PT ;  /* 0x000000ff0500720c */ /* 0x000fc80003f84270 */
[----:B------:R-:W-:Y:S01]  /*59a0*/  ISETP.GT.AND P0, PT, R4, RZ, P4 ;  /* 0x000000ff0400720c */ /* 0x000fe20002704270 */
[-C--:B0-----:R-:W-:Y:S02]  /*59b0*/  IMAD R0, R11, R202.reuse, RZ ;  /* 0x000000ca0b007224 */ /* 0x081fe400078e02ff */
[----:B------:R-:W-:-:S04]  /*59c0*/  IMAD.WIDE.U32 R8, R6, R202, R8 ;  /* 0x000000ca06087225 */ /* 0x000fc800078e0008 */
[----:B------:R-:W-:-:S04]  /*59d0*/  IMAD R3, R6, R203, R0 ;  /* 0x000000cb06037224 */ /* 0x000fc800078e0200 */
[----:B-1----:R-:W-:Y:S01]  /*59e0*/  IMAD.IADD R193, R9, 0x1, R3 ;  /* 0x0000000109c17824 */ /* 0x002fe200078e0203 */
[----:B------:R-:W-:Y:S06]  /*59f0*/  @!P1 BRA `(.L_x_33) ;  /* 0x0000007800a89947 */ /* 0x000fec0003800000 */
[----:B------:R-:W0:Y:S01]  /*5a00*/  LDC.64 R200, c[0x0][0x5b8] ;  /* 0x00016e00ffc87b82 */ /* 0x000e220000000a00 */
[----:B------:R-:W-:-:S07]  /*5a10*/  ULDC.64 UR4, c[0x0][0x5c0] ;  /* 0x0001700000047ab9 */ /* 0x000fce0000000a00 */
[----:B------:R-:W1:Y:S08]  /*5a20*/  LDC.64 R198, c[0x0][0x5b0] ;  /* 0x00016c00ffc67b82 */ /* 0x000e700000000a00 */
[----:B------:R-:W2:Y:S01]  /*5a30*/  LDC.64 R196, c[0x0][0x5a8] ;  /* 0x00016a00ffc47b82 */ /* 0x000ea20000000a00 */
[-C--:B0-----:R-:W-:Y:S02]  /*5a40*/  IMAD R0, R15, R200.reuse, RZ ;  /* 0x000000c80f007224 */ /* 0x081fe400078e02ff */
[----:B------:R-:W-:-:S04]  /*5a50*/  IMAD.WIDE.U32 R194, R17, R200, R204 ;  /* 0x000000c811c27225 */ /* 0x000fc800078e00cc */
[----:B------:R-:W-:Y:S01]  /*5a60*/  IMAD R3, R17, R201, R0 ;  /* 0x000000c911037224 */ /* 0x000fe200078e0200 */
[----:B------:R-:W-:Y:S01]  /*5a70*/  MOV R20, R194 ;  /* 0x000000c200147202 */ /* 0x000fe20000000f00 */
[-C--:B-1----:R-:W-:Y:S02]  /*5a80*/  IMAD R0, R11, R198.reuse, RZ ;  /* 0x000000c60b007224 */ /* 0x082fe400078e02ff */
[----:B------:R-:W-:Y:S02]  /*5a90*/  IMAD.IADD R21, R195, 0x1, R3 ;  /* 0x00000001c3157824 */ /* 0x000fe400078e0203 */
[C---:B------:R-:W-:Y:S02]  /*5aa0*/  IMAD R0, R6.reuse, R199, R0 ;  /* 0x000000c706007224 */ /* 0x040fe400078e0200 */
[----:B------:R-:W-:-:S04]  /*5ab0*/  IMAD.WIDE.U32 R10, R6, R198, R20 ;  /* 0x000000c6060a7225 */ /* 0x000fc800078e0014 */
[----:B------:R-:W-:Y:S01]  /*5ac0*/  IMAD.IADD R7, R11, 0x1, R0 ;  /* 0x000000010b077824 */ /* 0x000fe200078e0200 */
[----:B--2---:R-:W-:-:S04]  /*5ad0*/  LEA R12, P1, R10, R196, 0x1 ;  /* 0x000000c40a0c7211 */ /* 0x004fc800078208ff */
[----:B------:R-:W-:-:S05]  /*5ae0*/  LEA.HI.X R13, R10, R197, R7, 0x1, P1 ;  /* 0x000000c50a0d7211 */ /* 0x000fca00008f0c07 */
[----:B------:R0:W2:Y:S01]  /*5af0*/  @P0 LDG.E.LTC128B.U16 R7, desc[UR40][R12.64] ;  /* 0x000000280c070981 */ /* 0x0000a2000c1e1520 */
[----:B------:R-:W-:Y:S01]  /*5b00*/  IMAD.WIDE.U32 R10, R6, R198, R204 ;  /* 0x000000c6060a7225 */ /* 0x000fe200078e00cc */
[----:B------:R-:W-:Y:S03]  /*5b10*/  BSSY B1, `(.L_x_34) ;  /* 0x0000012000017945 */ /* 0x000fe60003800000 */
[----:B------:R-:W-:Y:S02]  /*5b20*/  IMAD.IADD R11, R0, 0x1, R11 ;  /* 0x00000001000b7824 */ /* 0x000fe400078e020b */
[----:B------:R-:W-:-:S03]  /*5b30*/  IMAD.WIDE.U32 R10, R17, R200, R10 ;  /* 0x000000c8110a7225 */ /* 0x000fc600078e000a */
[----:B0-----:R-:W-:Y:S01]  /*5b40*/  LEA R12, P2, R10, R196, 0x1 ;  /* 0x000000c40a0c7211 */ /* 0x001fe200078408ff */
[----:B--2---:R-:W-:-:S05]  /*5b50*/  HADD2.F32 R14, -RZ, R7.H0_H0 ;  /* 0x20000007ff0e7230 */ /* 0x004fca0000004100 */
[----:B------:R-:W-:Y:S01]  /*5b60*/  FMUL R9, R14, R23 ;  /* 0x000000170e097220 */ /* 0x000fe20000400000 */
[----:B------:R-:W-:-:S03]  /*5b70*/  LEA R14, P1, R8, UR4, 0x1 ;  /* 0x00000004080e7c11 */ /* 0x000fc6000f8208ff */
[----:B------:R-:W-:Y:S01]  /*5b80*/  FFMA R9, R184, R192, R9 ;  /* 0x000000c0b8097223 */ /* 0x000fe20000000009 */
[----:B------:R-:W-:Y:S01]  /*5b90*/  LEA.HI.X R15, R8, UR5, R193, 0x1, P1 ;  /* 0x00000005080f7c11 */ /* 0x000fe200088f0cc1 */
[----:B------:R-:W-:Y:S01]  /*5ba0*/  IMAD.IADD R8, R3, 0x1, R11 ;  /* 0x0000000103087824 */ /* 0x000fe200078e020b */
[----:B------:R-:W-:Y:S02]  /*5bb0*/  ISETP.GT.AND P1, PT, R4, 0x1, P4 ;  /* 0x000000010400780c */ /* 0x000fe40002724270 */
[----:B------:R-:W-:Y:S02]  /*5bc0*/  F2FP.F16.F32.PACK_AB R9, RZ, R9 ;  /* 0x00000009ff09723e */ /* 0x000fe400000000ff */
[----:B------:R-:W-:Y:S01]  /*5bd0*/  LEA.HI.X R13, R10, R197, R8, 0x1, P2 ;  /* 0x000000c50a0d7211 */ /* 0x000fe200010f0c08 */
[C---:B------:R-:W-:Y:S01]  /*5be0*/  IMAD.SHL.U32 R10, R198.reuse, 0x8, RZ ;  /* 0x00000008c60a7824 */ /* 0x040fe200078e00ff */
[----:B------:R-:W-:Y:S01]  /*5bf0*/  SHF.L.U64.HI R11, R198, 0x3, R199 ;  /* 0x00000003c60b7819 */ /* 0x000fe200000102c7 */
[----:B------:R0:W-:Y:S06]  /*5c00*/  @P0 STG.E.U16 desc[UR40][R14.64], R9 ;  /* 0x000000090e000986 */ /* 0x0001ec000c101528 */
[----:B------:R-:W-:Y:S05]  /*5c10*/  @!P1 BRA `(.L_x_35) ;  /* 0x0000000000049947 */ /* 0x000fea0003800000 */
[----:B------:R1:W5:Y:S02]  /*5c20*/  LDG.E.LTC128B.U16 R7, desc[UR40][R12.64+0x2] ;  /* 0x000002280c077981 */ /* 0x000364000c1e1520 */
.L_x_35:
[----:B------:R-:W-:Y:S05]  /*5c30*/  BSYNC B1 ;  /* 0x0000000000017941 */ /* 0x000fea0003800000 */
.L_x_34:
[----:B-----5:R-:W-:Y:S01]  /*5c40*/  HADD2.F32 R8, -RZ, R7.H0_H0 ;  /* 0x20000007ff087230 */ /* 0x020fe20000004100 */
[----:B------:R-:W-:Y:S01]  /*5c50*/  ISETP.GT.AND P3, PT, R5, 0x8, PT ;  /* 0x000000080500780c */ /* 0x000fe20003f64270 */
[----:B------:R-:W-:Y:S01]  /*5c60*/  IMAD.WIDE.U32 R208, R6, R198, R10 ;  /* 0x000000c606d07225 */ /* 0x000fe200078e000a */
[----:B------:R-:W-:-:S03]  /*5c70*/  PRMT R201, R7, 0x7610, R201 ;  /* 0x0000761007c97816 */ /* 0x000fc600000000c9 */
[----:B------:R-:W-:Y:S01]  /*5c80*/  FMUL R8, R8, R23 ;  /* 0x0000001708087220 */ /* 0x000fe20000400000 */
[----:B------:R-:W-:Y:S02]  /*5c90*/  ISETP.GT.AND P0, PT, R4, RZ, P3 ;  /* 0x000000ff0400720c */ /* 0x000fe40001f04270 */
[----:B------:R-:W-:Y:S01]  /*5ca0*/  IADD3 R193, R0, R209, RZ ;  /* 0x000000d100c17210 */ /* 0x000fe20007ffe0ff */
[----:B------:R-:W-:Y:S01]  /*5cb0*/  FFMA R8, R185, R192, R8 ;  /* 0x000000c0b9087223 */ /* 0x000fe20000000008 */
[----:B0-----:R-:W-:-:S04]  /*5cc0*/  IADD3 R9, P2, R194, R208, RZ ;  /* 0x000000d0c2097210 */ /* 0x001fc80007f5e0ff */
[----:B------:R-:W-:Y:S01]  /*5cd0*/  F2FP.F16.F32.PACK_AB R8, RZ, R8 ;  /* 0x00000008ff08723e */ /* 0x000fe200000000ff */
[----:B------:R-:W-:Y:S01]  /*5ce0*/  IMAD.X R184, R193, 0x1, R21, P2 ;  /* 0x00000001c1b87824 */ /* 0x000fe200010e0615 */
[C---:B------:R-:W-:Y:S02]  /*5cf0*/  LEA R206, P2, R9.reuse, R196, 0x1 ;  /* 0x000000c409ce7211 */ /* 0x040fe400078408ff */
[----:B------:R-:W-:Y:S02]  /*5d00*/  PRMT R185, R8, 0x7610, R185 ;  /* 0x0000761008b97816 */ /* 0x000fe400000000b9 */
[----:B------:R-:W-:-:S03]  /*5d10*/  LEA.HI.X R207, R9, R197, R184, 0x1, P2 ;  /* 0x000000c509cf7211 */ /* 0x000fc600010f0cb8 */
[----:B------:R0:W-:Y:S04]  /*5d20*/  @P1 STG.E.U16 desc[UR40][R14.64+0x2], R185 ;  /* 0x000002b90e001986 */ /* 0x0001e8000c101528 */
[----:B------:R-:W2:Y:S01]  /*5d30*/  @P0 LDG.E.LTC128B.U16 R201, desc[UR40][R206.64] ;  /* 0x00000028cec90981 */ /* 0x000ea2000c1e1520 */
[----:B------:R-:W-:Y:S01]  /*5d40*/  IADD3 R8, P1, R204, R208, RZ ;  /* 0x000000d0cc087210 */ /* 0x000fe20007f3e0ff */
[----:B------:R-:W-:Y:S01]  /*5d50*/  BSSY B1, `(.L_x_36) ;  /* 0x0000012000017945 */ /* 0x000fe20003800000 */
[----:B------:R-:W-:-:S03]  /*5d60*/  ISETP.GT.AND P2, PT, R4, 0x1, P3 ;  /* 0x000000010400780c */ /* 0x000fc60001f44270 */
[----:B------:R-:W-:Y:S02]  /*5d70*/  IMAD.X R9, R205, 0x1, R193, P1 ;  /* 0x00000001cd097824 */ /* 0x000fe400008e06c1 */
[----:B------:R-:W-:-:S04]  /*5d80*/  IMAD.WIDE.U32 R8, R17, R200, R8 ;  /* 0x000000c811087225 */ /* 0x000fc800078e0008 */
[----:B------:R-:W-:Y:S02]  /*5d90*/  IMAD.IADD R9, R3, 0x1, R9 ;  /* 0x0000000103097824 */ /* 0x000fe400078e0209 */
[----:B--2---:R-:W-:-:S05]  /*5da0*/  HADD2.F32 R184, -RZ, R201.H0_H0 ;  /* 0x200000c9ffb87230 */ /* 0x004fca0000004100 */
[----:B------:R-:W-:Y:S01]  /*5db0*/  FMUL R7, R184, R23 ;  /* 0x00000017b8077220 */ /* 0x000fe20000400000 */
[----:B------:R-:W-:-:S03]  /*5dc0*/  LEA R184, P1, R8, R196, 0x1 ;  /* 0x000000c408b87211 */ /* 0x000fc600078208ff */
[----:B------:R-:W-:Y:S01]  /*5dd0*/  FFMA R7, R186, R192, R7 ;  /* 0x000000c0ba077223 */ /* 0x000fe20000000007 */
[----:B0-----:R-:W-:Y:S01]  /*5de0*/  LEA.HI.X R185, R8, R197, R9, 0x1, P1 ;  /* 0x000000c508b97211 */ /* 0x001fe200008f0c09 */
[----:B------:R-:W-:-:S03]  /*5df0*/  IMAD.SHL.U32 R8, R202, 0x10, RZ ;  /* 0x00000010ca087824 */ /* 0x000fc600078e00ff */
[----:B------:R-:W-:Y:S02]  /*5e00*/  F2FP.F16.F32.PACK_AB R9, RZ, R7 ;  /* 0x00000007ff09723e */ /* 0x000fe400000000ff */
[----:B------:R-:W-:Y:S02]  /*5e10*/  SHF.L.U64.HI R7, R202, 0x4, R203 ;  /* 0x00000004ca077819 */ /* 0x000fe400000102cb */
[----:B------:R-:W-:-:S04]  /*5e20*/  IADD3 R206, P1, R8, R14, RZ ;  /* 0x0000000e08ce7210 */ /* 0x000fc80007f3e0ff */
[----:B------:R-:W-:-:S05]  /*5e30*/  IADD3.X R207, R7, R15, RZ, P1, !PT ;  /* 0x0000000f07cf7210 */ /* 0x000fca0000ffe4ff */
[----:B------:R0:W-:Y:S01]  /*5e40*/  @P0 STG.E.U16 desc[UR40][R206.64], R9 ;  /* 0x00000009ce000986 */ /* 0x0001e2000c101528 */
[----:B------:R-:W-:Y:S05]  /*5e50*/  @!P2 BRA `(.L_x_37) ;  /* 0x000000000004a947 */ /* 0x000fea0003800000 */
[----:B------:R2:W5:Y:S02]  /*5e60*/  LDG.E.LTC128B.U16 R201, desc[UR40][R184.64+0x2] ;  /* 0x00000228b8c97981 */ /* 0x000564000c1e1520 */
.L_x_37:
[----:B------:R-:W-:Y:S05]  /*5e70*/  BSYNC B1 ;  /* 0x0000000000017941 */ /* 0x000fea0003800000 */
.L_x_36:
[----:B-----5:R-:W-:Y:S01]  /*5e80*/  HADD2.F32 R186, -RZ, R201.H0_H0 ;  /* 0x200000c9ffba7230 */ /* 0x020fe20000004100 */
[----:B------:R-:W-:Y:S01]  /*5e90*/  ISETP.GT.AND P0, PT, R4, 0x8, P4 ;  /* 0x000000080400780c */ /* 0x000fe20002704270 */
[----:B------:R-:W-:Y:S03]  /*5ea0*/  BSSY B1, `(.L_x_38) ;  /* 0x000000a000017945 */ /* 0x000fe60003800000 */
[----:B------:R-:W-:-:S04]  /*5eb0*/  FMUL R186, R186, R23 ;  /* 0x00000017baba7220 */ /* 0x000fc80000400000 */
[----:B------:R-:W-:Y:S01]  /*5ec0*/  FFMA R186, R187, R192, R186 ;  /* 0x000000c0bbba7223 */ /* 0x000fe200000000ba */
[----:B------:R-:W-:-:S04]  /*5ed0*/  IMAD.MOV.U32 R187, RZ, RZ, R207 ;  /* 0x000000ffffbb7224 */ /* 0x000fc800078e00cf */
[----:B------:R-:W-:-:S04]  /*5ee0*/  F2FP.F16.F32.PACK_AB R186, RZ, R186 ;  /* 0x000000baffba723e */ /* 0x000fc800000000ff */
[----:B0-----:R-:W-:Y:S01]  /*5ef0*/  PRMT R9, R186, 0x7610, R9 ;  /* 0x00007610ba097816 */ /* 0x001fe20000000009 */
[----:B------:R-:W-:-:S05]  /*5f00*/  IMAD.MOV.U32 R186, RZ, RZ, R206 ;  /* 0x000000ffffba7224 */ /* 0x000fca00078e00ce */
[----:B------:R0:W-:Y:S01]  /*5f10*/  @P2 STG.E.U16 desc[UR40][R186.64+0x2], R9 ;  /* 0x00000209ba002986 */ /* 0x0001e2000c101528 */
[----:B------:R-:W-:Y:S05]  /*5f20*/  @!P0 BRA `(.L_x_39) ;  /* 0x0000000000048947 */ /* 0x000fea0003800000 */
[----:B------:R3:W5:Y:S02]  /*5f30*/  LDG.E.LTC128B.U16 R201, desc[UR40][R12.64+0x10] ;  /* 0x000010280cc97981 */ /* 0x000764000c1e1520 */
.L_x_39:
[----:B------:R-:W-:Y:S05]  /*5f40*/  BSYNC B1 ;  /* 0x0000000000017941 */ /* 0x000fea0003800000 */
.L_x_38:
[----:B-----5:R-:W-:Y:S01]  /*5f50*/  HADD2.F32 R210, -RZ, R201.H0_H0 ;  /* 0x200000c9ffd27230 */ /* 0x020fe20000004100 */
[----:B------:R-:W-:Y:S01]  /*5f60*/  ISETP.GT.AND P1, PT, R4, 0x9, P4 ;  /* 0x000000090400780c */ /* 0x000fe20002724270 */
[----:B------:R-:W-:Y:S03]  /*5f70*/  BSSY B1, `(.L_x_40) ;  /* 0x0000007000017945 */ /* 0x000fe60003800000 */
[----:B0-----:R-:W-:-:S04]  /*5f80*/  FMUL R9, R210, R23 ;  /* 0x00000017d2097220 */ /* 0x001fc80000400000 */
[----:B------:R-:W-:-:S05]  /*5f90*/  FFMA R9, R188, R192, R9 ;  /* 0x000000c0bc097223 */ /* 0x000fca0000000009 */
[----:B------:R-:W-:-:S05]  /*5fa0*/  F2FP.F16.F32.PACK_AB R9, RZ, R9 ;  /* 0x00000009ff09723e */ /* 0x000fca00000000ff */
[----:B------:R0:W-:Y:S01]  /*5fb0*/  @P0 STG.E.U16 desc[UR40][R14.64+0x10], R9 ;  /* 0x000010090e000986 */ /* 0x0001e2000c101528 */
[----:B------:R-:W-:Y:S05]  /*5fc0*/  @!P1 BRA `(.L_x_41) ;  /* 0x0000000000049947 */ /* 0x000fea0003800000 */
[----:B------:R4:W5:Y:S02]  /*5fd0*/  LDG.E.LTC128B.U16 R201, desc[UR40][R12.64+0x12] ;  /* 0x000012280cc97981 */ /* 0x000964000c1e1520 */
.L_x_41:
[----:B------:R-:W-:Y:S05]  /*5fe0*/  BSYNC B1 ;  /* 0x0000000000017941 */ /* 0x000fea0003800000 */
.L_x_40:
[----:B-----5:R-:W-:Y:S01]  /*5ff0*/  HADD2.F32 R188, -RZ, R201.H0_H0 ;  /* 0x200000c9ffbc7230 */ /* 0x020fe20000004100 */
[----:B------:R-:W-:Y:S01]  /*6000*/  ISETP.GT.AND P0, PT, R4, 0x8, P3 ;  /* 0x000000080400780c */ /* 0x000fe20001f04270 */
[----:B------:R-:W-:Y:S03]  /*6010*/  BSSY B1, `(.L_x_42) ;  /* 0x0000007000017945 */ /* 0x000fe60003800000 */
[----:B------:R-:W-:-:S04]  /*6020*/  FMUL R188, R188, R23 ;  /* 0x00000017bcbc7220 */ /* 0x000fc80000400000 */
[----:B------:R-:W-:-:S05]  /*6030*/  FFMA R188, R189, R192, R188 ;  /* 0x000000c0bdbc7223 */ /* 0x000fca00000000bc */
[----:B------:R-:W-:-:S05]  /*6040*/  F2FP.F16.F32.PACK_AB R188, RZ, R188 ;  /* 0x000000bcffbc723e */ /* 0x000fca00000000ff */
[----:B------:R0:W-:Y:S01]  /*6050*/  @P1 STG.E.U16 desc[UR40][R14.64+0x12], R188 ;  /* 0x000012bc0e001986 */ /* 0x0001e2000c101528 */
[----:B------:R-:W-:Y:S05]  /*6060*/  @!P0 BRA `(.L_x_43) ;  /* 0x0000000000048947 */ /* 0x000fea0003800000 */
[----:B------:R0:W5:Y:S02]  /*6070*/  LDG.E.LTC128B.U16 R201, desc[UR40][R184.64+0x10] ;  /* 0x00001028b8c97981 */ /* 0x000164000c1e1520 */
.L_x_43:
[----:B------:R-:W-:Y:S05]  /*6080*/  BSYNC B1 ;  /* 0x0000000000017941 */ /* 0x000fea0003800000 */
.L_x_42:
[----:B0----5:R-:W-:Y:S01]  /*6090*/  HADD2.F32 R188, -RZ, R201.H0_H0 ;  /* 0x200000c9ffbc7230 */ /* 0x021fe20000004100 */
[----:B------:R-:W-:Y:S01]  /*60a0*/  ISETP.GT.AND P1, PT, R4, 0x9, P3 ;  /* 0x000000090400780c */ /* 0x000fe20001f24270 */
[----:B------:R-:W-:Y:S03]  /*60b0*/  BSSY B1, `(.L_x_44) ;  /* 0x0000009000017945 */ /* 0x000fe60003800000 */
[----:B------:R-:W-:-:S04]  /*60c0*/  FMUL R9, R188, R23 ;  /* 0x00000017bc097220 */ /* 0x000fc80000400000 */
[----:B------:R-:W-:-:S05]  /*60d0*/  FFMA R9, R190, R192, R9 ;  /* 0x000000c0be097223 */ /* 0x000fca0000000009 */
[----:B------:R-:W-:-:S04]  /*60e0*/  F2FP.F16.F32.PACK_AB R9, RZ, R9 ;  /* 0x00000009ff09723e */ /* 0x000fc800000000ff */
[----:B------:R-:W-:Y:S02]  /*60f0*/  PRMT R188, R9, 0x7610, R188 ;  /* 0x0000761009bc7816 */ /* 0x000fe400000000bc */
[----:B------:R-:W-:-:S03]  /*6100*/  PRMT R9, R201, 0x7610, R9 ;  /* 0x00007610c9097816 */ /* 0x000fc60000000009 */
[----:B------:R0:W-:Y:S01]  /*6110*/  @P0 STG.E.U16 desc[UR40][R186.64+0x10], R188 ;  /* 0x000010bcba000986 */ /* 0x0001e2000c101528 */
[----:B------:R-:W-:Y:S05]  /*6120*/  @!P1 BRA `(.L_x_45) ;  /* 0x0000000000049947 */ /* 0x000fea0003800000 */
[----:B------:R0:W5:Y:S02]  /*6130*/  LDG.E.LTC128B.U16 R9, desc[UR40][R184.64+0x12] ;  /* 0x00001228b8097981 */ /* 0x000164000c1e1520 */
.L_x_45:
[----:B------:R-:W-:Y:S05]  /*6140*/  BSYNC B1 ;  /* 0x0000000000017941 */ /* 0x000fea0003800000 */
.L_x_44:
[----:B-----5:R-:W-:Y:S01]  /*6150*/  HADD2.F32 R190, -RZ, R9.H0_H0 ;  /* 0x20000009ffbe7230 */ /* 0x020fe20000004100 */
[----:B------:R-:W-:Y:S01]  /*6160*/  ISETP.GT.AND P2, PT, R5, 0x80, PT ;  /* 0x000000800500780c */ /* 0x000fe20003f44270 */
[----:B0-----:R-:W-:Y:S02]  /*6170*/  IMAD.MOV.U32 R188, RZ, RZ, R208 ;  /* 0x000000ffffbc7224 */ /* 0x001fe400078e00d0 */
[----:B------:R-:W-:Y:S02]  /*6180*/  IMAD.MOV.U32 R189, RZ, RZ, R193 ;  /* 0x000000ffffbd7224 */ /* 0x000fe400078e00c1 */
[----:B------:R-:W-:Y:S01]  /*6190*/  FMUL R190, R190, R23 ;  /* 0x00000017bebe7220 */ /* 0x000fe20000400000 */
[----:B------:R-:W-:Y:S01]  /*61a0*/  IMAD R199, R199, 0x78, RZ ;  /* 0x00000078c7c77824 */ /* 0x000fe200078e02ff */
[----:B------:R-:W-:Y:S01]  /*61b0*/  ISETP.GT.AND P0, PT, R4, RZ, P2 ;  /* 0x000000ff0400720c */ /* 0x000fe20001704270 */
[----:B------:R-:W-:-:S04]  /*61c0*/  IMAD.WIDE.U32 R188, R198, 0x78, R188 ;  /* 0x00000078c6bc7825 */ /* 0x000fc800078e00bc */
[----:B------:R-:W-:Y:S01]  /*61d0*/  FFMA R190, R191, R192, R190 ;  /* 0x000000c0bfbe7223 */ /* 0x000fe200000000be */
[----:B------:R-:W-:Y:S02]  /*61e0*/  IADD3 R193, R189, R199, RZ ;  /* 0x000000c7bdc17210 */ /* 0x000fe40007ffe0ff */
[----:B------:R-:W-:Y:S02]  /*61f0*/  IADD3 R191, P5, R194, R188, RZ ;  /* 0x000000bcc2bf7210 */ /* 0x000fe40007fbe0ff */
[----:B------:R-:W-:-:S03]  /*6200*/  F2FP.F16.F32.PACK_AB R201, RZ, R190 ;  /* 0x000000beffc9723e */ /* 0x000fc600000000ff */
[----:B------:R-:W-:Y:S01]  /*6210*/  IMAD.X R208, R193, 0x1, R21, P5 ;  /* 0x00000001c1d07824 */ /* 0x000fe200028e0615 */
[----:B------:R-:W-:Y:S02]  /*6220*/  LEA R190, P5, R191, R196, 0x1 ;  /* 0x000000c4bfbe7211 */ /* 0x000fe400078a08ff */
[----:B------:R-:W-:Y:S02]  /*6230*/  PRMT R209, R201, 0x7610, R209 ;  /* 0x00007610c9d17816 */ /* 0x000fe400000000d1 */
[----:B------:R-:W-:-:S03]  /*6240*/  LEA.HI.X R191, R191, R197, R208, 0x1, P5 ;  /* 0x000000c5bfbf7211 */ /* 0x000fc600028f0cd0 */
[----:B------:R0:W-:Y:S04]  /*6250*/  @P1 STG.E.U16 desc[UR40][R186.64+0x12], R209 ;  /* 0x000012d1ba001986 */ /* 0x0001e8000c101528 */
[----:B------:R1:W2:Y:S01]  /*6260*/  @P0 LDG.E.LTC128B.U16 R9, desc[UR40][R190.64] ;  /* 0x00000028be090981 */ /* 0x0002a2000c1e1520 */
[----:B------:R-:W-:Y:S01]  /*6270*/  IMAD.WIDE.U32 R216, R198, 0x78, R10 ;  /* 0x00000078c6d87825 */ /* 0x000fe200078e000a */
[----:B------:R-:W-:Y:S03]  /*6280*/  BSSY B1, `(.L_x_46) ;  /* 0x0000016000017945 */ /* 0x000fe60003800000 */
[----:B------:R-:W-:Y:S02]  /*6290*/  IMAD.IADD R211, R199, 0x1, R217 ;  /* 0x00000001c7d37824 */ /* 0x000fe400078e02d9 */
[----:B------:R-:W-:-:S02]  /*62a0*/  IMAD.MOV.U32 R210, RZ, RZ, R216 ;  /* 0x000000ffffd27224 */ /* 0x000fc400078e00d8 */
[----:B------:R-:W-:-:S04]  /*62b0*/  IMAD.WIDE.U32 R206, R202, 0xf0, R206 ;  /* 0x000000f0cace7825 */ /* 0x000fc800078e00ce */
[----:B-1----:R-:W-:-:S03]  /*62c0*/  IMAD.WIDE.U32 R190, R6, R198, R210 ;  /* 0x000000c606be7225 */ /* 0x002fc600078e00d2 */
[----:B------:R-:W-:-:S04]  /*62d0*/  IADD3 R190, P1, R204, R190, RZ ;  /* 0x000000beccbe7210 */ /* 0x000fc80007f3e0ff */
[----:B------:R-:W-:-:S03]  /*62e0*/  IADD3.X R191, R205, R0, R191, P1, !PT ;  /* 0x00000000cdbf7210 */ /* 0x000fc60000ffe4bf */
[----:B------:R-:W-:-:S04]  /*62f0*/  IMAD.WIDE.U32 R190, R17, R200, R190 ;  /* 0x000000c811be7225 */ /* 0x000fc800078e00be */
[----:B--2---:R-:W-:-:S05]  /*6300*/  HADD2.F32 R208, -RZ, R9.H0_H0 ;  /* 0x20000009ffd07230 */ /* 0x004fca0000004100 */
[----:B------:R-:W-:Y:S01]  /*6310*/  FMUL R201, R208, R23 ;  /* 0x00000017d0c97220 */ /* 0x000fe20000400000 */
[----:B------:R-:W-:-:S03]  /*6320*/  LEA R208, P1, R190, R196, 0x1 ;  /* 0x000000c4bed07211 */ /* 0x000fc600078208ff */
[----:B------:R-:W-:Y:S01]  /*6330*/  FFMA R201, R176, R192, R201 ;  /* 0x000000c0b0c97223 */ /* 0x000fe200000000c9 */
[----:B------:R-:W-:-:S05]  /*6340*/  IMAD.IADD R176, R3, 0x1, R191 ;  /* 0x0000000103b07824 */ /* 0x000fca00078e02bf */
[----:B0-----:R-:W-:Y:S01]  /*6350*/  LEA.HI.X R209, R190, R197, R176, 0x1, P1 ;  /* 0x000000c5bed17211 */ /* 0x001fe200008f0cb0 */
[----:B------:R-:W-:Y:S01]  /*6360*/  @P0 IMAD.MOV.U32 R190, RZ, RZ, R206 ;  /* 0x000000ffffbe0224 */ /* 0x000fe200078e00ce */
[----:B------:R-:W-:Y:S01]  /*6370*/  F2FP.F16.F32.PACK_AB R176, RZ, R201 ;  /* 0x000000c9ffb0723e */ /* 0x000fe200000000ff */
[----:B------:R-:W-:Y:S01]  /*6380*/  IMAD R201, R203, 0xf0, RZ ;  /* 0x000000f0cbc97824 */ /* 0x000fe200078e02ff */
[----:B------:R-:W-:-:S04]  /*6390*/  ISETP.GT.AND P1, PT, R4, 0x1, P2 ;  /* 0x000000010400780c */ /* 0x000fc80001724270 */
[----:B------:R-:W-:-:S05]  /*63a0*/  IADD3 R191, R207, R201, RZ ;  /* 0x000000c9cfbf7210 */ /* 0x000fca0007ffe0ff */
[----:B------:R0:W-:Y:S04]  /*63b0*/  @P0 STG.E.U16 desc[UR40][R190.64], R176 ;  /* 0x000000b0be000986 */ /* 0x0001e8000c101528 */
[----:B------:R-:W-:Y:S05]  /*63c0*/  @!P1 BRA `(.L_x_47) ;  /* 0x0000000000049947 */ /* 0x000fea0003800000 */
[----:B------:R1:W5:Y:S02]  /*63d0*/  LDG.E.LTC128B.U16 R9, desc[UR40][R208.64+0x2] ;  /* 0x00000228d0097981 */ /* 0x000364000c1e1520 */
.L_x_47:
[----:B------:R-:W-:Y:S05]  /*63e0*/  BSYNC B1 ;  /* 0x0000000000017941 */ /* 0x000fea0003800000 */
.L_x_46:
[----:B0----5:R-:W-:Y:S01]  /*63f0*/  HADD2.F32 R176, -RZ, R9.H0_H0 ;  /* 0x20000009ffb07230 */ /* 0x021fe20000004100 */
[----:B------:R-:W-:Y:S01]  /*6400*/  IADD3 R188, P0, R10, R188, RZ ;  /* 0x000000bc0abc7210 */ /* 0x000fe20007f1e0ff */
[----:B------:R-:W-:Y:S01]  /*6410*/  IMAD.WIDE.U32 R212, R202, 0xf0, R186 ;  /* 0x000000f0cad47825 */ /* 0x000fe200078e00ba */
[----:B------:R-:W-:Y:S01]  /*6420*/  ISETP.GT.AND P6, PT, R5, 0x88, PT ;  /* 0x000000880500780c */ /* 0x000fe20003fc4270 */
[----:B------:R-:W-:Y:S02]  /*6430*/  BSSY B1, `(.L_x_48) ;  /* 0x0000010000017945 */ /* 0x000fe40003800000 */
[----:B------:R-:W-:-:S04]  /*6440*/  FMUL R176, R176, R23 ;  /* 0x00000017b0b07220 */ /* 0x000fc80000400000 */
[----:B------:R-:W-:Y:S01]  /*6450*/  FFMA R176, R177, R192, R176 ;  /* 0x000000c0b1b07223 */ /* 0x000fe200000000b0 */
[----:B------:R-:W-:-:S04]  /*6460*/  IMAD.IADD R177, R201, 0x1, R213 ;  /* 0x00000001c9b17824 */ /* 0x000fc800078e02d5 */
[----:B------:R-:W-:-:S04]  /*6470*/  F2FP.F16.F32.PACK_AB R176, RZ, R176 ;  /* 0x000000b0ffb0723e */ /* 0x000fc800000000ff */
[----:B------:R-:W-:Y:S01]  /*6480*/  PRMT R189, R176, 0x7610, R189 ;  /* 0x00007610b0bd7816 */ /* 0x000fe200000000bd */
[----:B------:R-:W-:-:S05]  /*6490*/  @P1 IMAD.MOV.U32 R176, RZ, RZ, R212 ;  /* 0x000000ffffb01224 */ /* 0x000fca00078e00d4 */
[----:B------:R0:W-:Y:S02]  /*64a0*/  @P1 STG.E.U16 desc[UR40][R176.64+0x2], R189 ;  /* 0x000002bdb0001986 */ /* 0x0001e4000c101528 */
[----:B0-----:R-:W-:Y:S01]  /*64b0*/  IMAD.X R189, R193, 0x1, R11, P0 ;  /* 0x00000001c1bd7824 */ /* 0x001fe200000e060b */
[----:B------:R-:W-:Y:S02]  /*64c0*/  ISETP.GT.AND P0, PT, R4, RZ, P6 ;  /* 0x000000ff0400720c */ /* 0x000fe40003704270 */
[----:B------:R-:W-:-:S04]  /*64d0*/  IADD3 R193, P1, R188, R194, RZ ;  /* 0x000000c2bcc17210 */ /* 0x000fc80007f3e0ff */
[----:B------:R-:W-:Y:S02]  /*64e0*/  IADD3.X R220, R189, R21, RZ, P1, !PT ;  /* 0x00000015bddc7210 */ /* 0x000fe40000ffe4ff */
[----:B------:R-:W-:-:S04]  /*64f0*/  LEA R214, P1, R193, R196, 0x1 ;  /* 0x000000c4c1d67211 */ /* 0x000fc800078208ff */
[----:B------:R-:W-:Y:S01]  /*6500*/  LEA.HI.X R215, R193, R197, R220, 0x1, P1 ;  /* 0x000000c5c1d77211 */ /* 0x000fe200008f0cdc */
[----:B------:R-:W-:Y:S08]  /*6510*/  @!P0 BRA `(.L_x_49) ;  /* 0x0000000000048947 */ /* 0x000ff00003800000 */
[----:B------:R0:W5:Y:S02]  /*6520*/  LDG.E.LTC128B.U16 R9, desc[UR40][R214.64] ;  /* 0x00000028d6097981 */ /* 0x000164000c1e1520 */
.L_x_49:
[----:B------:R-:W-:Y:S05]  /*6530*/  BSYNC B1 ;  /* 0x0000000000017941 */ /* 0x000fea0003800000 */
.L_x_48:
[----:B-----5:R-:W-:Y:S01]  /*6540*/  HADD2.F32 R190, -RZ, R9.H0_H0 ;  /* 0x20000009ffbe7230 */ /* 0x020fe20000004100 */
[----:B------:R-:W-:Y:S01]  /*6550*/  IADD3 R206, P1, R8, R206, RZ ;  /* 0x000000ce08ce7210 */ /* 0x000fe20007f3e0ff */
[----:B0-----:R-:W-:Y:S01]  /*6560*/  IMAD.WIDE.U32 R214, R198, 0x78, R188 ;  /* 0x00000078c6d67825 */ /* 0x001fe200078e00bc */
[----:B------:R-:W-:Y:S01]  /*6570*/  SHF.L.U32 R220, R202, 0x9, RZ ;  /* 0x00000009cadc7819 */ /* 0x000fe200000006ff */
[----:B------:R-:W-:Y:S02]  /*6580*/  BSSY B1, `(.L_x_50) ;  /* 0x0000018000017945 */ /* 0x000fe40003800000 */
[----:B------:R-:W-:Y:S01]  /*6590*/  FMUL R193, R190, R23 ;  /* 0x00000017bec17220 */ /* 0x000fe20000400000 */
[----:B------:R-:W-:Y:S01]  /*65a0*/  IMAD.X R207, R191, 0x1, R7, P1 ;  /* 0x00000001bfcf7824 */ /* 0x000fe200008e0607 */
[----:B------:R-:W-:Y:S01]  /*65b0*/  SHF.L.U64.HI R221, R202, 0x9, R203 ;  /* 0x00000009cadd7819 */ /* 0x000fe200000102cb */
[----:B------:R-:W-:Y:S02]  /*65c0*/  IMAD.IADD R201, R199, 0x1, R215 ;  /* 0x00000001c7c97824 */ /* 0x000fe400078e02d7 */
[----:B------:R-:W-:-:S05]  /*65d0*/  FFMA R193, R178, R192, R193 ;  /* 0x000000c0b2c17223 */ /* 0x000fca00000000c1 */
[----:B------:R-:W-:-:S05]  /*65e0*/  F2FP.F16.F32.PACK_AB R193, RZ, R193 ;  /* 0x000000c1ffc1723e */ /* 0x000fca00000000ff */
[----:B------:R0:W-:Y:S01]  /*65f0*/  @P0 STG.E.U16 desc[UR40][R206.64], R193 ;  /* 0x000000c1ce000986 */ /* 0x0001e2000c101528 */
[----:B------:R-:W-:-:S05]  /*6600*/  IADD3 R190, P0, R10, R216, RZ ;  /* 0x000000d80abe7210 */ /* 0x000fca0007f1e0ff */
[----:B------:R-:W-:Y:S02]  /*6610*/  IMAD.X R191, R211, 0x1, R11, P0 ;  /* 0x00000001d3bf7824 */ /* 0x000fe400000e060b */
[----:B0-----:R-:W-:-:S03]  /*6620*/  IMAD.WIDE.U32 R206, R6, R198, R190 ;  /* 0x000000c606ce7225 */ /* 0x001fc600078e00be */
[----:B------:R-:W-:-:S04]  /*6630*/  IADD3 R206, P0, R204, R206, RZ ;  /* 0x000000ceccce7210 */ /* 0x000fc80007f1e0ff */
[----:B------:R-:W-:-:S03]  /*6640*/  IADD3.X R207, R205, R0, R207, P0, !PT ;  /* 0x00000000cdcf7210 */ /* 0x000fc600007fe4cf */
[----:B------:R-:W-:-:S04]  /*6650*/  IMAD.WIDE.U32 R206, R17, R200, R206 ;  /* 0x000000c811ce7225 */ /* 0x000fc800078e00ce */
[----:B------:R-:W-:Y:S01]  /*6660*/  IMAD.IADD R178, R3, 0x1, R207 ;  /* 0x0000000103b27824 */ /* 0x000fe200078e02cf */
[----:B------:R-:W-:-:S04]  /*6670*/  LEA R188, P0, R206, R196, 0x1 ;  /* 0x000000c4cebc7211 */ /* 0x000fc800078008ff */
[----:B------:R-:W-:Y:S02]  /*6680*/  LEA.HI.X R189, R206, R197, R178, 0x1, P0 ;  /* 0x000000c5cebd7211 */ /* 0x000fe400000f0cb2 */
[----:B------:R-:W-:-:S04]  /*6690*/  IADD3 R193, P0, P1, R194, R214, R10 ;  /* 0x000000d6c2c17210 */ /* 0x000fc8000791e00a */
[----:B------:R-:W-:Y:S02]  /*66a0*/  IADD3.X R219, R21, R201, R11, P0, P1 ;  /* 0x000000c915db7210 */ /* 0x000fe400007e240b */
[----:B------:R-:W-:-:S04]  /*66b0*/  IADD3 R206, P0, P1, R8, R14, R220 ;  /* 0x0000000e08ce7210 */ /* 0x000fc8000791e0dc */
[----:B------:R-:W-:Y:S02]  /*66c0*/  IADD3.X R207, R7, R15, R221, P0, P1 ;  /* 0x0000000f07cf7210 */ /* 0x000fe400007e24dd */
[----:B------:R-:W-:-:S13]  /*66d0*/  ISETP.GT.AND P0, PT, R4, 0x1, P6 ;  /* 0x000000010400780c */ /* 0x000fda0003704270 */
[----:B------:R-:W-:Y:S05]  /*66e0*/  @!P0 BRA `(.L_x_51) ;  /* 0x0000000000048947 */ /* 0x000fea0003800000 */
[----:B------:R0:W5:Y:S02]  /*66f0*/  LDG.E.LTC128B.U16 R9, desc[UR40][R188.64+0x2] ;  /* 0x00000228bc097981 */ /* 0x000164000c1e1520 */
.L_x_51:
[----:B------:R-:W-:Y:S05]  /*6700*/  BSYNC B1 ;  /* 0x0000000000017941 */ /* 0x000fea0003800000 */
.L_x_50:
[----:B-----5:R-:W-:Y:S01]  /*6710*/  HADD2.F32 R178, -RZ, R9.H0_H0 ;  /* 0x20000009ffb27230 */ /* 0x020fe20000004100 */
[----:B------:R-:W-:Y:S04]  /*6720*/  BSSY B1, `(.L_x_52) ;  /* 0x000000a000017945 */ /* 0x000fe80003800000 */
[----:B------:R-:W-:-:S04]  /*6730*/  FMUL R178, R178, R23 ;  /* 0x00000017b2b27220 */ /* 0x000fc80000400000 */
[----:B------:R-:W-:Y:S01]  /*6740*/  FFMA R179, R179, R192, R178 ;  /* 0x000000c0b3b37223 */ /* 0x000fe200000000b2 */
[----:B------:R-:W-:-:S04]  /*6750*/  IADD3 R178, P1, R8, R212, RZ ;  /* 0x000000d408b27210 */ /* 0x000fc80007f3e0ff */
[----:B------:R-:W-:Y:S01]  /*6760*/  F2FP.F16.F32.PACK_AB R216, RZ, R179 ;  /* 0x000000b3ffd8723e */ /* 0x000fe200000000ff */
[----:B------:R-:W-:Y:S01]  /*6770*/  IMAD.X R179, R177, 0x1, R7, P1 ;  /* 0x00000001b1b37824 */ /* 0x000fe200008e0607 */
[----:B------:R-:W-:-:S04]  /*6780*/  ISETP.GT.AND P1, PT, R4, 0x8, P2 ;  /* 0x000000080400780c */ /* 0x000fc80001724270 */
[----:B------:R2:W-:Y:S09]  /*6790*/  @P0 STG.E.U16 desc[UR40][R178.64+0x2], R216 ;  /* 0x000002d8b2000986 */ /* 0x0005f2000c101528 */
[----:B------:R-:W-:Y:S05]  /*67a0*/  @!P1 BRA `(.L_x_53) ;  /* 0x0000000000049947 */ /* 0x000fea0003800000 */
[----:B------:R0:W5:Y:S02]  /*67b0*/  LDG.E.LTC128B.U16 R9, desc[UR40][R208.64+0x10] ;  /* 0x00001028d0097981 */ /* 0x000164000c1e1520 */
.L_x_53:
[----:B------:R-:W-:Y:S05]  /*67c0*/  BSYNC B1 ;  /* 0x0000000000017941 */ /* 0x000fea0003800000 */
.L_x_52:
[----:B--2--5:R-:W-:Y:S01]  /*67d0*/  HADD2.F32 R216, -RZ, R9.H0_H0 ;  /* 0x20000009ffd87230 */ /* 0x024fe20000004100 */
[----:B------:R-:W-:Y:S01]  /*67e0*/  ISETP.GT.AND P0, PT, R4, 0x9, P2 ;  /* 0x000000090400780c */ /* 0x000fe20001704270 */
[----:B------:R-:W-:Y:S03]  /*67f0*/  BSSY B1, `(.L_x_54) ;  /* 0x000000a000017945 */ /* 0x000fe60003800000 */
[----:B------:R-:W-:Y:S01]  /*6800*/  FMUL R217, R216, R23 ;  /* 0x00000017d8d97220 */ /* 0x000fe20000400000 */
[----:B------:R-:W-:-:S03]  /*6810*/  @P1 IMAD.MOV.U32 R216, RZ, RZ, R212 ;  /* 0x000000ffffd81224 */ /* 0x000fc600078e00d4 */
[----:B------:R-:W-:-:S05]  /*6820*/  FFMA R217, R180, R192, R217 ;  /* 0x000000c0b4d97223 */ /* 0x000fca00000000d9 */
[----:B------:R-:W-:-:S04]  /*6830*/  F2FP.F16.F32.PACK_AB R217, RZ, R217 ;  /* 0x000000d9ffd9723e */ /* 0x000fc800000000ff */
[----:B------:R-:W-:Y:S01]  /*6840*/  PRMT R180, R217, 0x7610, R180 ;  /* 0x00007610d9b47816 */ /* 0x000fe200000000b4 */
[----:B------:R-:W-:-:S05]  /*6850*/  @P1 IMAD.MOV.U32 R217, RZ, RZ, R177 ;  /* 0x000000ffffd91224 */ /* 0x000fca00078e00b1 */
[----:B------:R2:W-:Y:S01]  /*6860*/  @P1 STG.E.U16 desc[UR40][R216.64+0x10], R180 ;  /* 0x000010b4d8001986 */ /* 0x0005e2000c101528 */
[----:B------:R-:W-:Y:S05]  /*6870*/  @!P0 BRA `(.L_x_55) ;  /* 0x0000000000048947 */ /* 0x000fea0003800000 */
[----:B------:R0:W5:Y:S02]  /*6880*/  LDG.E.LTC128B.U16 R9, desc[UR40][R208.64+0x12] ;  /* 0x00001228d0097981 */ /* 0x000164000c1e1520 */
.L_x_55:
[----:B------:R-:W-:Y:S05]  /*6890*/  BSYNC B1 ;  /* 0x0000000000017941 */ /* 0x000fea0003800000 */
.L_x_54:
[----:B--2--5:R-:W-:Y:S01]  /*68a0*/  HADD2.F32 R180, -RZ, R9.H0_H0 ;  /* 0x20000009ffb47230 */ /* 0x024fe20000004100 */
[----:B------:R-:W-:Y:S01]  /*68b0*/  ISETP.GT.AND P1, PT, R4, 0x8, P6 ;  /* 0x000000080400780c */ /* 0x000fe20003724270 */
[----:B------:R-:W-:Y:S03]  /*68c0*/  BSSY B1, `(.L_x_56) ;  /* 0x000000a000017945 */ /* 0x000fe60003800000 */
[----:B------:R-:W-:-:S04]  /*68d0*/  FMUL R180, R180, R23 ;  /* 0x00000017b4b47220 */ /* 0x000fc80000400000 */
[----:B------:R-:W-:Y:S01]  /*68e0*/  FFMA R180, R181, R192, R180 ;  /* 0x000000c0b5b47223 */ /* 0x000fe200000000b4 */
[----:B------:R-:W-:-:S04]  /*68f0*/  @P0 MOV R181, R177 ;  /* 0x000000b100b50202 */ /* 0x000fc80000000f00 */
[----:B------:R-:W-:-:S04]  /*6900*/  F2FP.F16.F32.PACK_AB R180, RZ, R180 ;  /* 0x000000b4ffb4723e */ /* 0x000fc800000000ff */
[----:B------:R-:W-:Y:S01]  /*6910*/  PRMT R216, R180, 0x7610, R216 ;  /* 0x00007610b4d87816 */ /* 0x000fe200000000d8 */
[----:B------:R-:W-:-:S05]  /*6920*/  @P0 IMAD.MOV.U32 R180, RZ, RZ, R212 ;  /* 0x000000ffffb40224 */ /* 0x000fca00078e00d4 */
[----:B------:R2:W-:Y:S01]  /*6930*/  @P0 STG.E.U16 desc[UR40][R180.64+0x12], R216 ;  /* 0x000012d8b4000986 */ /* 0x0005e2000c101528 */
[----:B------:R-:W-:Y:S05]  /*6940*/  @!P1 BRA `(.L_x_57) ;  /* 0x0000000000049947 */ /* 0x000fea0003800000 */
[----:B------:R0:W5:Y:S02]  /*6950*/  LDG.E.LTC128B.U16 R9, desc[UR40][R188.64+0x10] ;  /* 0x00001028bc097981 */ /* 0x000164000c1e1520 */
.L_x_57:
[----:B------:R-:W-:Y:S05]  /*6960*/  BSYNC B1 ;  /* 0x0000000000017941 */ /* 0x000fea0003800000 */
.L_x_56:
[----:B-----5:R-:W-:Y:S01]  /*6970*/  HADD2.F32 R20, -RZ, R9.H0_H0 ;  /* 0x20000009ff147230 */ /* 0x020fe20000004100 */
[----:B------:R-:W-:Y:S01]  /*6980*/  IADD3 R214, P0, R194, R214, RZ ;  /* 0x000000d6c2d67210 */ /* 0x000fe20007f1e0ff */
[----:B------:R-:W-:Y:S01]  /*6990*/  IMAD.WIDE.U32 R210, R198, 0x78, R210 ;  /* 0x00000078c6d27825 */ /* 0x000fe200078e00d2 */
[----:B------:R-:W-:Y:S03]  /*69a0*/  BSSY B1, `(.L_x_58) ;  /* 0x0000013000017945 */ /* 0x000fe60003800000 */
[----:B--2---:R-:W-:Y:S01]  /*69b0*/  FMUL R181, R20, R23 ;  /* 0x0000001714b57220 */ /* 0x004fe20000400000 */
[----:B------:R-:W-:Y:S01]  /*69c0*/  IMAD.X R21, R201, 0x1, R21, P0 ;  /* 0x00000001c9157824 */ /* 0x000fe200000e0615 */
[----:B------:R-:W-:Y:S02]  /*69d0*/  PRMT R201, R9, 0x7610, R201 ;  /* 0x0000761009c97816 */ /* 0x000fe400000000c9 */
[----:B------:R-:W-:-:S05]  /*69e0*/  FFMA R181, R182, R192, R181 ;  /* 0x000000c0b6b57223 */ /* 0x000fca00000000b5 */
[----:B------:R-:W-:-:S05]  /*69f0*/  F2FP.F16.F32.PACK_AB R181, RZ, R181 ;  /* 0x000000b5ffb5723e */ /* 0x000fca00000000ff */
[----:B------:R2:W-:Y:S01]  /*6a00*/  @P1 STG.E.U16 desc[UR40][R178.64+0x10], R181 ;  /* 0x000010b5b2001986 */ /* 0x0005e2000c101528 */
[----:B------:R-:W-:-:S04]  /*6a10*/  IADD3 R180, P1, R10, R210, RZ ;  /* 0x000000d20ab47210 */ /* 0x000fc80007f3e0ff */
[----:B--2---:R-:W-:-:S03]  /*6a20*/  IADD3.X R181, R11, R199, R211, P1, !PT ;  /* 0x000000c70bb57210 */ /* 0x004fc60000ffe4d3 */
[----:B------:R-:W-:-:S03]  /*6a30*/  IMAD.WIDE.U32 R180, R6, R198, R180 ;  /* 0x000000c606b47225 */ /* 0x000fc600078e00b4 */
[----:B------:R-:W-:-:S04]  /*6a40*/  IADD3 R194, P1, R204, R180, RZ ;  /* 0x000000b4ccc27210 */ /* 0x000fc80007f3e0ff */
[----:B------:R-:W-:-:S03]  /*6a50*/  IADD3.X R195, R205, R0, R181, P1, !PT ;  /* 0x00000000cdc37210 */ /* 0x000fc60000ffe4b5 */
[----:B------:R-:W-:-:S04]  /*6a60*/  IMAD.WIDE.U32 R194, R17, R200, R194 ;  /* 0x000000c811c27225 */ /* 0x000fc800078e00c2 */
[----:B------:R-:W-:Y:S01]  /*6a70*/  IMAD.IADD R20, R3, 0x1, R195 ;  /* 0x0000000103147824 */ /* 0x000fe200078e02c3 */
[----:B------:R-:W-:-:S04]  /*6a80*/  LEA R180, P1, R194, R196, 0x1 ;  /* 0x000000c4c2b47211 */ /* 0x000fc800078208ff */
[----:B------:R-:W-:Y:S02]  /*6a90*/  LEA.HI.X R181, R194, R197, R20, 0x1, P1 ;  /* 0x000000c5c2b57211 */ /* 0x000fe400008f0c14 */
[----:B------:R-:W-:-:S13]  /*6aa0*/  ISETP.GT.AND P1, PT, R4, 0x9, P6 ;  /* 0x000000090400780c */ /* 0x000fda0003724270 */
[----:B------:R-:W-:Y:S05]  /*6ab0*/  @!P1 BRA `(.L_x_59) ;  /* 0x0000000000049947 */ /* 0x000fea0003800000 */
[----:B------:R2:W5:Y:S02]  /*6ac0*/  LDG.E.LTC128B.U16 R201, desc[UR40][R188.64+0x12] ;  /* 0x00001228bcc97981 */ /* 0x000564000c1e1520 */
.L_x_59:
[----:B------:R-:W-:Y:S05]  /*6ad0*/  BSYNC B1 ;  /* 0x0000000000017941 */ /* 0x000fea0003800000 */
.L_x_58:
[----:B-----5:R-:W-:Y:S01]  /*6ae0*/  HADD2.F32 R20, -RZ, R201.H0_H0 ;  /* 0x200000c9ff147230 */ /* 0x020fe20000004100 */
[----:B------:R-:W-:Y:S01]  /*6af0*/  LEA R194, P0, R214, R196, 0x1 ;  /* 0x000000c4d6c27211 */ /* 0x000fe200078008ff */
[----:B------:R-:W-:Y:S01]  /*6b00*/  IMAD.WIDE.U32 R190, R198, 0x78, R190 ;  /* 0x00000078c6be7825 */ /* 0x000fe200078e00be */
[----:B------:R-:W-:-:S03]  /*6b10*/  SHF.L.U64.HI R203, R202, 0x8, R203 ;  /* 0x00000008cacb7819 */ /* 0x000fc600000102cb */
[----:B------:R-:W-:Y:S01]  /*6b20*/  FMUL R182, R20, R23 ;  /* 0x0000001714b67220 */ /* 0x000fe20000400000 */
[----:B------:R-:W-:Y:S01]  /*6b30*/  LEA.HI.X R195, R214, R197, R21, 0x1, P0 ;  /* 0x000000c5d6c37211 */ /* 0x000fe200000f0c15 */
[----:B------:R-:W-:Y:S01]  /*6b40*/  IMAD.SHL.U32 R9, R202, 0x100, RZ ;  /* 0x00000100ca097824 */ /* 0x000fe200078e00ff */
[----:B------:R-:W-:Y:S01]  /*6b50*/  IADD3 R20, P0, R220, R14, RZ ;  /* 0x0000000edc147210 */ /* 0x000fe20007f1e0ff */
[----:B------:R-:W-:-:S04]  /*6b60*/  FFMA R182, R183, R192, R182 ;  /* 0x000000c0b7b67223 */ /* 0x000fc800000000b6 */
[----:B------:R-:W-:Y:S01]  /*6b70*/  IMAD.X R21, R221, 0x1, R15, P0 ;  /* 0x00000001dd157824 */ /* 0x000fe200000e060f */
[----:B------:R-:W-:Y:S02]  /*6b80*/  F2FP.F16.F32.PACK_AB R182, RZ, R182 ;  /* 0x000000b6ffb6723e */ /* 0x000fe400000000ff */
[----:B------:R-:W-:Y:S02]  /*6b90*/  IADD3 R10, P0, R10, R190, RZ ;  /* 0x000000be0a0a7210 */ /* 0x000fe40007f1e0ff */
[----:B------:R-:W-:Y:S02]  /*6ba0*/  PRMT R183, R182, 0x7610, R183 ;  /* 0x00007610b6b77816 */ /* 0x000fe400000000b7 */
[----:B------:R-:W-:-:S03]  /*6bb0*/  IADD3.X R11, R11, R199, R191, P0, !PT ;  /* 0x000000c70b0b7210 */ /* 0x000fc600007fe4bf */
[----:B------:R0:W-:Y:S01]  /*6bc0*/  @P1 STG.E.U16 desc[UR40][R178.64+0x12], R183 ;  /* 0x000012b7b2001986 */ /* 0x0001e2000c101528 */
[----:B------:R-:W-:-:S04]  /*6bd0*/  IADD3 R182, P0, P1, R8, R212, R9 ;  /* 0x000000d408b67210 */ /* 0x000fc8000791e009 */
[----:B0-----:R-:W-:Y:S02]  /*6be0*/  IADD3.X R183, R7, R177, R203, P0, P1 ;  /* 0x000000b107b77210 */ /* 0x001fe400007e24cb */
[----:B------:R-:W-:-:S04]  /*6bf0*/  ISETP.GT.AND P1, PT, R5, 0x100, PT ;  /* 0x000001000500780c */ /* 0x000fc80003f24270 */
[----:B------:R-:W-:-:S13]  /*6c00*/  ISETP.GT.AND P0, PT, R4, RZ, P1 ;  /* 0x000000ff0400720c */ /* 0x000fda0000f04270 */
[----:B------:R-:W3:Y:S01]  /*6c10*/  @P0 LDG.E.LTC128B.U16 R201, desc[UR40][R194.64] ;  /* 0x00000028c2c90981 */ /* 0x000ee2000c1e1520 */
[----:B------:R-:W-:Y:S01]  /*6c20*/  IMAD.WIDE.U32 R10, R6, R198, R10 ;  /* 0x000000c6060a7225 */ /* 0x000fe200078e000a */
[----:B------:R-:W-:Y:S03]  /*6c30*/  BSSY B1, `(.L_x_60) ;  /* 0x000000b000017945 */ /* 0x000fe60003800000 */
[----:B---3--:R-:W-:-:S05]  /*6c40*/  HADD2.F32 R190, -RZ, R201.H0_H0 ;  /* 0x200000c9ffbe7230 */ /* 0x008fca0000004100 */
[----:B------:R-:W-:-:S04]  /*6c50*/  FMUL R191, R190, R23 ;  /* 0x00000017bebf7220 */ /* 0x000fc80000400000 */
[----:B------:R-:W-:-:S05]  /*6c60*/  FFMA R191, R168, R192, R191 ;  /* 0x000000c0a8bf7223 */ /* 0x000fca00000000bf */
[----:B------:R-:W-:-:S05]  /*6c70*/  F2FP.F16.F32.PACK_AB R191, RZ, R191 ;  /* 0x000000bfffbf723e */ /* 0x000fca00000000ff */
[----:B------:R0:W-:Y:S01]  /*6c80*/  @P0 STG.E.U16 desc[UR40][R20.64], R191 ;  /* 0x000000bf14000986 */ /* 0x0001e2000c101528 */
[----:B------:R-:W-:-:S04]  /*6c90*/  IADD3 R10, P0, R204, R10, RZ ;  /* 0x0000000acc0a7210 */ /* 0x000fc80007f1e0ff */
[----:B------:R-:W-:Y:S02]  /*6ca0*/  IADD3.X R11, R205, R0, R11, P0, !PT ;  /* 0x00000000cd0b7210 */ /* 0x000fe400007fe40b */
[----:B------:R-:W-:-:S13]  /*6cb0*/  ISETP.GT.AND P0, PT, R4, 0x1, P1 ;  /* 0x000000010400780c */ /* 0x000fda0000f04270 */
[----:B0-----:R-:W-:Y:S05]  /*6cc0*/  @!P0 BRA `(.L_x_61) ;  /* 0x0000000000048947 */ /* 0x001fea0003800000 */
[----:B------:R0:W5:Y:S02]  /*6cd0*/  LDG.E.LTC128B.U16 R201, desc[UR40][R180.64+0x2] ;  /* 0x00000228b4c97981 */ /* 0x000164000c1e1520 */
.L_x_61:
[----:B------:R-:W-:Y:S05]  /*6ce0*/  BSYNC B1 ;  /* 0x0000000000017941 */ /* 0x000fea0003800000 */
.L_x_60:
[----:B-----5:R-:W-:Y:S01]  /*6cf0*/  HADD2.F32 R0, -RZ, R201.H0_H0 ;  /* 0x200000c9ff007230 */ /* 0x020fe20000004100 */
[----:B------:R-:W-:Y:S04]  /*6d00*/  BSSY B1, `(.L_x_62) ;  /* 0x0000011000017945 */ /* 0x000fe80003800000 */
[----:B------:R-:W-:-:S04]  /*6d10*/  FMUL R0, R0, R23 ;  /* 0x0000001700007220 */ /* 0x000fc80000400000 */
[----:B------:R-:W-:Y:S01]  /*6d20*/  FFMA R0, R169, R192, R0 ;  /* 0x000000c0a9007223 */ /* 0x000fe20000000000 */
[----:B------:R-:W-:-:S04]  /*6d30*/  IMAD.WIDE.U32 R168, R17, R200, R10 ;  /* 0x000000c811a87225 */ /* 0x000fc800078e000a */
[----:B------:R-:W-:Y:S02]  /*6d40*/  F2FP.F16.F32.PACK_AB R0, RZ, R0 ;  /* 0x00000000ff00723e */ /* 0x000fe400000000ff */
[----:B------:R-:W-:-:S03]  /*6d50*/  IADD3 R3, R3, R169, RZ ;  /* 0x000000a903037210 */ /* 0x000fc60007ffe0ff */
[----:B------:R3:W-:Y:S01]  /*6d60*/  @P0 STG.E.U16 desc[UR40][R20.64+0x2], R0 ;  /* 0x0000020014000986 */ /* 0x0007e2000c101528 */
[----:B------:R-:W-:-:S04]  /*6d70*/  LEA R10, P0, R193, R196, 0x1 ;  /* 0x000000c4c10a7211 */ /* 0x000fc800078008ff */
[----:B------:R-:W-:Y:S02]  /*6d80*/  LEA.HI.X R11, R193, R197, R219, 0x1, P0 ;  /* 0x000000c5c10b7211 */ /* 0x000fe400000f0cdb */
[----:B------:R-:W-:-:S04]  /*6d90*/  LEA R196, P0, R168, R196, 0x1 ;  /* 0x000000c4a8c47211 */ /* 0x000fc800078008ff */
[----:B------:R-:W-:Y:S02]  /*6da0*/  LEA.HI.X R197, R168, R197, R3, 0x1, P0 ;  /* 0x000000c5a8c57211 */ /* 0x000fe400000f0c03 */
[----:B------:R-:W-:-:S05]  /*6db0*/  IADD3 R168, P0, R20, R8, RZ ;  /* 0x0000000814a87210 */ /* 0x000fca0007f1e0ff */
[----:B------:R-:W-:Y:S01]  /*6dc0*/  IMAD.X R169, R21, 0x1, R7, P0 ;  /* 0x0000000115a97824 */ /* 0x000fe200000e0607 */
[----:B------:R-:W-:-:S04]  /*6dd0*/  ISETP.GT.AND P0, PT, R5, 0x108, PT ;  /* 0x000001080500780c */ /* 0x000fc80003f04270 */
[----:B------:R-:W-:-:S13]  /*6de0*/  ISETP.GT.AND P5, PT, R4, RZ, P0 ;  /* 0x000000ff0400720c */ /* 0x000fda00007a4270 */
[----:B---3--:R-:W-:Y:S05]  /*6df0*/  @!P5 BRA `(.L_x_63) ;  /* 0x000000000004d947 */ /* 0x008fea0003800000 */
[----:B------:R3:W5:Y:S02]  /*6e00*/  LDG.E.LTC128B.U16 R201, desc[UR40][R10.64] ;  /* 0x000000280ac97981 */ /* 0x000764000c1e1520 */
.L_x_63:
[----:B------:R-:W-:Y:S05]  /*6e10*/  BSYNC B1 ;  /* 0x0000000000017941 */ /* 0x000fea0003800000 */
.L_x_62:
[----:B-----5:R-:W-:Y:S01]  /*6e20*/  HADD2.F32 R0, -RZ, R201.H0_H0 ;  /* 0x200000c9ff007230 */ /* 0x020fe20000004100 */
[----:B------:R-:W-:Y:S04]  /*6e30*/  BSSY B1, `(.L_x_64) ;  /* 0x0000008000017945 */ /* 0x000fe80003800000 */
[----:B------:R-:W-:-:S04]  /*6e40*/  FMUL R3, R0, R23 ;  /* 0x0000001700037220 */ /* 0x000fc80000400000 */
[----:B------:R-:W-:-:S05]  /*6e50*/  FFMA R3, R170, R192, R3 ;  /* 0x000000c0aa037223 */ /* 0x000fca0000000003 */
[----:B------:R-:W-:-:S05]  /*6e60*/  F2FP.F16.F32.PACK_AB R3, RZ, R3 ;  /* 0x00000003ff03723e */ /* 0x000fca00000000ff */
[----:B------:R0:W-:Y:S01]  /*6e70*/  @P5 STG.E.U16 desc[UR40][R168.64], R3 ;  /* 0x00000003a8005986 */ /* 0x0001e2000c101528 */
[----:B------:R-:W-:-:S13]  /*6e80*/  ISETP.GT.AND P5, PT, R4, 0x1, P0 ;  /* 0x000000010400780c */ /* 0x000fda00007a4270 */
[----:B0-----:R-:W-:Y:S05]  /*6e90*/  @!P5 BRA `(.L_x_65) ;  /* 0x000000000004d947 */ /* 0x001fea0003800000 */
[----:B------:R0:W5:Y:S02]  /*6ea0*/  LDG.E.LTC128B.U16 R201, desc[UR40][R196.64+0x2] ;  /* 0x00000228c4c97981 */ /* 0x000164000c1e1520 */
.L_x_65:
[----:B------:R-:W-:Y:S05]  /*6eb0*/  BSYNC B1 ;  /* 0x0000000000017941 */ /* 0x000fea0003800000 */
.L_x_64:
        /* <DEDUP_REMOVED lines=9> */
.L_x_67:
[----:B------:R-:W-:Y:S05]  /*6f50*/  BSYNC B1 ;  /* 0x0000000000017941 */ /* 0x000fea0003800000 */
.L_x_66:
[----:B-----5:R-:W-:Y:S01]  /*6f60*/  HADD2.F32 R0, -RZ, R201.H0_H0 ;  /* 0x200000c9ff007230 */ /* 0x020fe20000004100 */
[----:B------:R-:W-:Y:S01]  /*6f70*/  BSSY B1, `(.L_x_68) ;  /* 0x000000a000017945 */ /* 0x000fe20003800000 */
[----:B---3--:R-:W-:Y:S02]  /*6f80*/  @P5 IMAD.MOV.U32 R10, RZ, RZ, R20 ;  /* 0x000000ffff0a5224 */ /* 0x008fe400078e0014 */
[----:B------:R-:W-:Y:S02]  /*6f90*/  @P5 IMAD.MOV.U32 R11, RZ, RZ, R21 ;  /* 0x000000ffff0b5224 */ /* 0x000fe400078e0015 */
[----:B------:R-:W-:-:S04]  /*6fa0*/  FMUL R3, R0, R23 ;  /* 0x0000001700037220 */ /* 0x000fc80000400000 */
[----:B------:R-:W-:-:S05]  /*6fb0*/  FFMA R3, R172, R192, R3 ;  /* 0x000000c0ac037223 */ /* 0x000fca0000000003 */
[----:B------:R-:W-:-:S05]  /*6fc0*/  F2FP.F16.F32.PACK_AB R3, RZ, R3 ;  /* 0x00000003ff03723e */ /* 0x000fca00000000ff */
[----:B------:R3:W-:Y:S01]  /*6fd0*/  @P5 STG.E.U16 desc[UR40][R10.64+0x10], R3 ;  /* 0x000010030a005986 */ /* 0x0007e2000c101528 */
[----:B------:R-:W-:-:S13]  /*6fe0*/  ISETP.GT.AND P5, PT, R4, 0x9, P1 ;  /* 0x000000090400780c */ /* 0x000fda0000fa4270 */
[----:B---3--:R-:W-:Y:S05]  /*6ff0*/  @!P5 BRA `(.L_x_69) ;  /* 0x000000000004d947 */ /* 0x008fea0003800000 */
[----:B------:R3:W5:Y:S02]  /*7000*/  LDG.E.LTC128B.U16 R201, desc[UR40][R180.64+0x12] ;  /* 0x00001228b4c97981 */ /* 0x000764000c1e1520 */
.L_x_69:
[----:B------:R-:W-:Y:S05]  /*7010*/  BSYNC B1 ;  /* 0x0000000000017941 */ /* 0x000fea0003800000 */
.L_x_68:
[----:B-----5:R-:W-:Y:S01]  /*7020*/  HADD2.F32 R0, -RZ, R201.H0_H0 ;  /* 0x200000c9ff007230 */ /* 0x020fe20000004100 */
[----:B------:R-:W-:Y:S01]  /*7030*/  @P5 MOV R11, R21 ;  /* 0x00000015000b5202 */ /* 0x000fe20000000f00 */
[----:B------:R-:W-:Y:S01]  /*7040*/  @P5 IMAD.MOV.U32 R10, RZ, RZ, R20 ;  /* 0x000000ffff0a5224 */ /* 0x000fe200078e0014 */
[----:B------:R-:W-:Y:S02]  /*7050*/  BSSY B1, `(.L_x_70) ;  /* 0x000000a000017945 */ /* 0x000fe40003800000 */
[----:B------:R-:W-:-:S04]  /*7060*/  FMUL R0, R0, R23 ;  /* 0x0000001700007220 */ /* 0x000fc80000400000 */
[----:B------:R-:W-:-:S05]  /*7070*/  FFMA R0, R173, R192, R0 ;  /* 0x000000c0ad007223 */ /* 0x000fca0000000000 */
[----:B------:R-:W-:-:S05]  /*7080*/  F2FP.F16.F32.PACK_AB R0, RZ, R0 ;  /* 0x00000000ff00723e */ /* 0x000fca00000000ff */
[----:B------:R0:W-:Y:S01]  /*7090*/  @P5 STG.E.U16 desc[UR40][R10.64+0x12], R0 ;  /* 0x000012000a005986 */ /* 0x0001e2000c101528 */
[----:B------:R-:W-:-:S05]  /*70a0*/  IADD3 R20, P5, R20, R8, RZ ;  /* 0x0000000814147210 */ /* 0x000fca0007fbe0ff */
[----:B------:R-:W-:Y:S01]  /*70b0*/  IMAD.X R21, R21, 0x1, R7, P5 ;  /* 0x0000000115157824 */ /* 0x000fe200028e0607 */
[----:B------:R-:W-:-:S13]  /*70c0*/  ISETP.GT.AND P5, PT, R4, 0x8, P0 ;  /* 0x000000080400780c */ /* 0x000fda00007a4270 */
[----:B0-----:R-:W-:Y:S05]  /*70d0*/  @!P5 BRA `(.L_x_71) ;  /* 0x000000000004d947 */ /* 0x001fea0003800000 */
[----:B------:R0:W5:Y:S02]  /*70e0*/  LDG.E.LTC128B.U16 R201, desc[UR40][R196.64+0x10] ;  /* 0x00001028c4c97981 */ /* 0x000164000c1e1520 */
.L_x_71:
[----:B------:R-:W-:Y:S05]  /*70f0*/  BSYNC B1 ;  /* 0x0000000000017941 */ /* 0x000fea0003800000 */
.L_x_70:
[----:B-----5:R-:W-:Y:S01]  /*7100*/  HADD2.F32 R0, -RZ, R201.H0_H0 ;  /* 0x200000c9ff007230 */ /* 0x020fe20000004100 */
[----:B------:R-:W-:Y:S04]  /*7110*/  BSSY B1, `(.L_x_72) ;  /* 0x000000c000017945 */ /* 0x000fe80003800000 */
[----:B------:R-:W-:-:S04]  /*7120*/  FMUL R3, R0, R23 ;  /* 0x0000001700037220 */ /* 0x000fc80000400000 */
[----:B------:R-:W-:-:S05]  /*7130*/  FFMA R3, R174, R192, R3 ;  /* 0x000000c0ae037223 */ /* 0x000fca0000000003 */
[----:B------:R-:W-:-:S05]  /*7140*/  F2FP.F16.F32.PACK_AB R3, RZ, R3 ;  /* 0x00000003ff03723e */ /* 0x000fca00000000ff */
[----:B------:R0:W-:Y:S01]  /*7150*/  @P5 STG.E.U16 desc[UR40][R20.64+0x10], R3 ;  /* 0x0000100314005986 */ /* 0x0001e2000c101528 */
[----:B------:R-:W-:-:S05]  /*7160*/  IADD3 R10, P5, R9, R212, RZ ;  /* 0x000000d4090a7210 */ /* 0x000fca0007fbe0ff */
[----:B------:R-:W-:Y:S01]  /*7170*/  IMAD.X R11, R177, 0x1, R203, P5 ;  /* 0x00000001b10b7824 */ /* 0x000fe200028e06cb */
[----:B------:R-:W-:-:S05]  /*7180*/  IADD3 R8, P5, R8, R10, RZ ;  /* 0x0000000a08087210 */ /* 0x000fca0007fbe0ff */
[----:B------:R-:W-:Y:S01]  /*7190*/  IMAD.X R9, R7, 0x1, R11, P5 ;  /* 0x0000000107097824 */ /* 0x000fe200028e060b */
[----:B------:R-:W-:-:S13]  /*71a0*/  ISETP.GT.AND P5, PT, R4, 0x9, P0 ;  /* 0x000000090400780c */ /* 0x000fda00007a4270 */
[----:B0-----:R-:W-:Y:S05]  /*71b0*/  @!P5 BRA `(.L_x_73) ;  /* 0x000000000004d947 */ /* 0x001fea0003800000 */
[----:B------:R0:W5:Y:S02]  /*71c0*/  LDG.E.LTC128B.U16 R201, desc[UR40][R196.64+0x12] ;  /* 0x00001228c4c97981 */ /* 0x000164000c1e1520 */
.L_x_73:
[----:B------:R-:W-:Y:S05]  /*71d0*/  BSYNC B1 ;  /* 0x0000000000017941 */ /* 0x000fea0003800000 */
.L_x_72:
        /* <DEDUP_REMOVED lines=9> */
.L_x_75:
[----:B------:R-:W-:Y:S05]  /*7270*/  BSYNC B1 ;  /* 0x0000000000017941 */ /* 0x000fea0003800000 */
.L_x_74:
        /* <DEDUP_REMOVED lines=9> */
.L_x_77:
[----:B------:R-:W-:Y:S05]  /*7310*/  BSYNC B1 ;  /* 0x0000000000017941 */ /* 0x000fea0003800000 */
.L_x_76:
        /* <DEDUP_REMOVED lines=9> */
.L_x_79:
[----:B------:R-:W-:Y:S05]  /*73b0*/  BSYNC B1 ;  /* 0x0000000000017941 */ /* 0x000fea0003800000 */
.L_x_78:
        /* <DEDUP_REMOVED lines=9> */
.L_x_81:
[----:B------:R-:W-:Y:S05]  /*7450*/  BSYNC B1 ;  /* 0x0000000000017941 */ /* 0x000fea0003800000 */
.L_x_80:
        /* <DEDUP_REMOVED lines=9> */
.L_x_83:
[----:B------:R-:W-:Y:S05]  /*74f0*/  BSYNC B1 ;  /* 0x0000000000017941 */ /* 0x000fea0003800000 */
.L_x_82:
        /* <DEDUP_REMOVED lines=9> */
.L_x_85:
[----:B------:R-:W-:Y:S05]  /*7590*/  BSYNC B1 ;  /* 0x0000000000017941 */ /* 0x000fea0003800000 */
.L_x_84:
        /* <DEDUP_REMOVED lines=9> */
.L_x_87:
[----:B------:R-:W-:Y:S05]  /*7630*/  BSYNC B1 ;  /* 0x0000000000017941 */ /* 0x000fea0003800000 */
.L_x_86:
        /* <DEDUP_REMOVED lines=9> */
.L_x_89:
[----:B------:R-:W-:Y:S05]  /*76d0*/  BSYNC B1 ;  /* 0x0000000000017941 */ /* 0x000fea0003800000 */
.L_x_88:
        /* <DEDUP_REMOVED lines=9> */
.L_x_91:
[----:B------:R-:W-:Y:S05]  /*7770*/  BSYNC B1 ;  /* 0x0000000000017941 */ /* 0x000fea0003800000 */
.L_x_90:
        /* <DEDUP_REMOVED lines=8> */
[----:B------:R-:W-:-:S13]  /*7800*/  ISETP.GT.AND P5, PT, R4, 0x11, P2 ;  /* 0x000000110400780c */ /* 0x000fda00017a4270 */
[----:B0-----:R-:W-:Y:S05]  /*7810*/  @!P5 BRA `(.L_x_93) ;  /* 0x000000000004d947 */ /* 0x001fea0003800000 */
[----:B------:R0:W5:Y:S02]  /*7820*/  LDG.E.LTC128B.U16 R201, desc[UR40][R208.64+0x22] ;  /* 0x00002228d0c97981 */ /* 0x000164000c1e1520 */
.L_x_93:
[----:B------:R-:W-:Y:S05]  /*7830*/  BSYNC B1 ;  /* 0x0000000000017941 */ /* 0x000fea0003800000 */
.L_x_92:
[----:B-----5:R-:W-:Y:S01]  /*7840*/  HADD2.F32 R0, -RZ, R201.H0_H0 ;  /* 0x200000c9ff007230 */ /* 0x020fe20000004100 */
[----:B------:R-:W-:Y:S01]  /*7850*/  BSSY B1, `(.L_x_94) ;  /* 0x000000a000017945 */ /* 0x000fe20003800000 */
[----:B------:R-:W-:Y:S02]  /*7860*/  @P5 IMAD.MOV.U32 R6, RZ, RZ, R212 ;  /* 0x000000ffff065224 */ /* 0x000fe400078e00d4 */
[----:B------:R-:W-:Y:S02]  /*7870*/  @P5 IMAD.MOV.U32 R7, RZ, RZ, R177 ;  /* 0x000000ffff075224 */ /* 0x000fe400078e00b1 */
[----:B------:R-:W-:-:S04]  /*7880*/  FMUL R0, R0, R23 ;  /* 0x0000001700007220 */ /* 0x000fc80000400000 */
[----:B------:R-:W-:-:S05]  /*7890*/  FFMA R0, R153, R192, R0 ;  /* 0x000000c099007223 */ /* 0x000fca0000000000 */
[----:B------:R-:W-:-:S05]  /*78a0*/  F2FP.F16.F32.PACK_AB R0, RZ, R0 ;  /* 0x00000000ff00723e */ /* 0x000fca00000000ff */
[----:B------:R0:W-:Y:S01]  /*78b0*/  @P5 STG.E.U16 desc[UR40][R6.64+0x22], R0 ;  /* 0x0000220006005986 */ /* 0x0001e2000c101528 */
[----:B------:R-:W-:-:S13]  /*78c0*/  ISETP.GT.AND P5, PT, R4, 0x10, P6 ;  /* 0x000000100400780c */ /* 0x000fda00037a4270 */
[----:B0-----:R-:W-:Y:S05]  /*78d0*/  @!P5 BRA `(.L_x_95) ;  /* 0x000000000004d947 */ /* 0x001fea0003800000 */
[----:B------:R0:W5:Y:S02]  /*78e0*/  LDG.E.LTC128B.U16 R201, desc[UR40][R188.64+0x20] ;  /* 0x00002028bcc97981 */ /* 0x000164000c1e1520 */
.L_x_95:
[----:B------:R-:W-:Y:S05]  /*78f0*/  BSYNC B1 ;  /* 0x0000000000017941 */ /* 0x000fea0003800000 */
.L_x_94:
        /* <DEDUP_REMOVED lines=11> */
.L_x_97:
[----:B------:R-:W-:Y:S05]  /*79b0*/  BSYNC B1 ;  /* 0x0000000000017941 */ /* 0x000fea0003800000 */
.L_x_96:
        /* <DEDUP_REMOVED lines=11> */
.L_x_99:
[----:B------:R-:W-:Y:S05]  /*7a70*/  BSYNC B1 ;  /* 0x0000000000017941 */ /* 0x000fea0003800000 */
.L_x_98:
        /* <DEDUP_REMOVED lines=11> */
.L_x_101:
[----:B------:R-:W-:Y:S05]  /*7b30*/  BSYNC B1 ;  /* 0x0000000000017941 */ /* 0x000fea0003800000 */
.L_x_100:
        /* <DEDUP_REMOVED lines=11> */
.L_x_103:
[----:B------:R-:W-:Y:S05]  /*7bf0*/  BSYNC B1 ;  /* 0x0000000000017941 */ /* 0x000fea0003800000 */
.L_x_102:
        /* <DEDUP_REMOVED lines=11> */
.L_x_105:
[----:B------:R-:W-:Y:S05]  /*7cb0*/  BSYNC B1 ;  /* 0x0000000000017941 */ /* 0x000fea0003800000 */
.L_x_104:
[----:B-----5:R-:W-:Y:S02]  /*7cc0*/  HADD2.F32 R0, -RZ, R201.H0_H0 ;  /* 0x200000c9ff007230 */ /* 0x020fe40000004100 */
[----:B------:R-:W-:Y:S02]  /*7cd0*/  @P5 IMAD.MOV.U32 R6, RZ, RZ, R178 ;  /* 0x000000ffff065224 */ /* 0x000fe400078e00b2 */
[----:B------:R-:W-:Y:S02]  /*7ce0*/  @P5 IMAD.MOV.U32 R7, RZ, RZ, R179 ;  /* 0x000000ffff075224 */ /* 0x000fe400078e00b3 */
[----:B------:R-:W-:-:S04]  /*7cf0*/  FMUL R0, R0, R23 ;  /* 0x0000001700007220 */ /* 0x000fc80000400000 */
[----:B------:R-:W-:-:S05]  /*7d00*/  FFMA R0, R159, R192, R0 ;  /* 0x000000c09f007223 */ /* 0x000fca0000000000 */
[----:B------:R-:W-:-:S04]  /*7d10*/  F2FP.F16.F32.PACK_AB R0, RZ, R0 ;  /* 0x00000000ff00723e */ /* 0x000fc800000000ff */
[----:B------:R-:W-:-:S05]  /*7d20*/  PRMT R5, R0, 0x7610, R5 ;  /* 0x0000761000057816 */ /* 0x000fca0000000005 */
[----:B------:R0:W-:Y:S01]  /*7d30*/  @P5 STG.E.U16 desc[UR40][R6.64+0x32], R5 ;  /* 0x0000320506005986 */ /* 0x0001e2000c101528 */
[----:B------:R-:W-:-:S13]  /*7d40*/  ISETP.GT.AND P5, PT, R4, 0x10, P1 ;  /* 0x000000100400780c */ /* 0x000fda0000fa4270 */
[----:B------:R-:W2:Y:S01]  /*7d50*/  @P5 LDG.E.LTC128B.U16 R201, desc[UR40][R180.64+0x20] ;  /* 0x00002028b4c95981 */ /* 0x000ea2000c1e1520 */
[----:B------:R-:W-:Y:S01]  /*7d60*/  BSSY B1, `(.L_x_106) ;  /* 0x0000009000017945 */ /* 0x000fe20003800000 */
[----:B--2---:R-:W-:-:S05]  /*7d70*/  HADD2.F32 R0, -RZ, R201.H0_H0 ;  /* 0x200000c9ff007230 */ /* 0x004fca0000004100 */
[----:B------:R-:W-:-:S04]  /*7d80*/  FMUL R3, R0, R23 ;  /* 0x0000001700037220 */ /* 0x000fc80000400000 */
[----:B------:R-:W-:-:S05]  /*7d90*/  FFMA R3, R144, R192, R3 ;  /* 0x000000c090037223 */ /* 0x000fca0000000003 */
[----:B------:R-:W-:-:S05]  /*7da0*/  F2FP.F16.F32.PACK_AB R3, RZ, R3 ;  /* 0x00000003ff03723e */ /* 0x000fca00000000ff */
[----:B------:R0:W-:Y:S01]  /*7db0*/  @P5 STG.E.U16 desc[UR40][R10.64+0x20], R3 ;  /* 0x000020030a005986 */ /* 0x0001e2000c101528 */
[----:B------:R-:W-:-:S13]  /*7dc0*/  ISETP.GT.AND P5, PT, R4, 0x11, P1 ;  /* 0x000000110400780c */ /* 0x000fda0000fa4270 */
[----:B0-----:R-:W-:Y:S05]  /*7dd0*/  @!P5 BRA `(.L_x_107) ;  /* 0x000000000004d947 */ /* 0x001fea0003800000 */
[----:B------:R0:W5:Y:S02]  /*7de0*/  LDG.E.LTC128B.U16 R201, desc[UR40][R180.64+0x22] ;  /* 0x00002228b4c97981 */ /* 0x000164000c1e1520 */
.L_x_107:
[----:B------:R-:W-:Y:S05]  /*7df0*/  BSYNC B1 ;  /* 0x0000000000017941 */ /* 0x000fea0003800000 */
.L_x_106:
[----:B-----5:R-:W-:Y:S01]  /*7e00*/  HADD2.F32 R0, -RZ, R201.H0_H0 ;  /* 0x200000c9ff007230 */ /* 0x020fe20000004100 */
[----:B------:R-:W-:Y:S04]  /*7e10*/  BSSY B1, `(.L_x_108) ;  /* 0x0000008000017945 */ /* 0x000fe80003800000 */
[----:B------:R-:W-:-:S04]  /*7e20*/  FMUL R0, R0, R23 ;  /* 0x0000001700007220 */ /* 0x000fc80000400000 */
[----:B------:R-:W-:-:S05]  /*7e30*/  FFMA R0, R145, R192, R0 ;  /* 0x000000c091007223 */ /* 0x000fca0000000000 */
[----:B------:R-:W-:-:S05]  /*7e40*/  F2FP.F16.F32.PACK_AB R0, RZ, R0 ;  /* 0x00000000ff00723e */ /* 0x000fca00000000ff */
[----:B------:R2:W-:Y:S01]  /*7e50*/  @P5 STG.E.U16 desc[UR40][R10.64+0x22], R0 ;  /* 0x000022000a005986 */ /* 0x0005e2000c101528 */
[----:B------:R-:W-:-:S13]  /*7e60*/  ISETP.GT.AND P5, PT, R4, 0x10, P0 ;  /* 0x000000100400780c */ /* 0x000fda00007a4270 */
[----:B--2---:R-:W-:Y:S05]  /*7e70*/  @!P5 BRA `(.L_x_109) ;  /* 0x000000000004d947 */ /* 0x004fea0003800000 */
[----:B------:R2:W5:Y:S02]  /*7e80*/  LDG.E.LTC128B.U16 R201, desc[UR40][R196.64+0x20] ;  /* 0x00002028c4c97981 */ /* 0x000564000c1e1520 */
.L_x_109:
[----:B------:R-:W-:Y:S05]  /*7e90*/  BSYNC B1 ;  /* 0x0000000000017941 */ /* 0x000fea0003800000 */
.L_x_108:
        /* <DEDUP_REMOVED lines=9> */
.L_x_111:
[----:B------:R-:W-:Y:S05]  /*7f30*/  BSYNC B1 ;  /* 0x0000000000017941 */ /* 0x000fea0003800000 */
.L_x_110:
        /* <DEDUP_REMOVED lines=9> */
.L_x_113:
[----:B------:R-:W-:Y:S05]  /*7fd0*/  BSYNC B1 ;  /* 0x0000000000017941 */ /* 0x000fea0003800000 */
.L_x_112:
        /* <DEDUP_REMOVED lines=9> */
.L_x_115:
[----:B------:R-:W-:Y:S05]  /*8070*/  BSYNC B1 ;  /* 0x0000000000017941 */ /* 0x000fea0003800000 */
.L_x_114:
        /* <DEDUP_REMOVED lines=9> */
.L_x_117:
[----:B------:R-:W-:Y:S05]  /*8110*/  BSYNC B1 ;  /* 0x0000000000017941 */ /* 0x000fea0003800000 */
.L_x_116:
        /* <DEDUP_REMOVED lines=11> */
.L_x_119:
[----:B------:R-:W-:Y:S05]  /*81d0*/  BSYNC B1 ;  /* 0x0000000000017941 */ /* 0x000fea0003800000 */
.L_x_118:
        /* <DEDUP_REMOVED lines=11> */
.L_x_121:
[----:B------:R-:W-:Y:S05]  /*8290*/  BSYNC B1 ;  /* 0x0000000000017941 */ /* 0x000fea0003800000 */
.L_x_120:
        /* <DEDUP_REMOVED lines=9> */
.L_x_123:
[----:B------:R-:W-:Y:S05]  /*8330*/  BSYNC B1 ;  /* 0x0000000000017941 */ /* 0x000fea0003800000 */
.L_x_122:
        /* <DEDUP_REMOVED lines=9> */
.L_x_125:
[----:B------:R-:W-:Y:S05]  /*83d0*/  BSYNC B1 ;  /* 0x0000000000017941 */ /* 0x000fea0003800000 */
.L_x_124:
        /* <DEDUP_REMOVED lines=9> */
.L_x_127:
[----:B------:R-:W-:Y:S05]  /*8470*/  BSYNC B1 ;  /* 0x0000000000017941 */ /* 0x000fea0003800000 */
.L_x_126:
        /* <DEDUP_REMOVED lines=9> */
.L_x_129:
[----:B------:R-:W-:Y:S05]  /*8510*/  BSYNC B1 ;  /* 0x0000000000017941 */ /* 0x000fea0003800000 */
.L_x_128:
        /* <DEDUP_REMOVED lines=9> */
.L_x_131:
[----:B------:R-:W-:Y:S05]  /*85b0*/  BSYNC B1 ;  /* 0x0000000000017941 */ /* 0x000fea0003800000 */
.L_x_130:
        /* <DEDUP_REMOVED lines=9> */
.L_x_133:
[----:B------:R-:W-:Y:S05]  /*8650*/  BSYNC B1 ;  /* 0x0000000000017941 */ /* 0x000fea0003800000 */
.L_x_132:
        /* <DEDUP_REMOVED lines=9> */
.L_x_135:
[----:B------:R-:W-:Y:S05]  /*86f0*/  BSYNC B1 ;  /* 0x0000000000017941 */ /* 0x000fea0003800000 */
.L_x_134:
        /* <DEDUP_REMOVED lines=9> */
.L_x_137:
[----:B------:R-:W-:Y:S05]  /*8790*/  BSYNC B1 ;  /* 0x0000000000017941 */ /* 0x000fea0003800000 */
.L_x_136:
        /* <DEDUP_REMOVED lines=11> */
.L_x_139:
[----:B------:R-:W-:Y:S05]  /*8850*/  BSYNC B1 ;  /* 0x0000000000017941 */ /* 0x000fea0003800000 */
.L_x_138:
        /* <DEDUP_REMOVED lines=11> */
.L_x_141:
[----:B------:R-:W-:Y:S05]  /*8910*/  BSYNC B1 ;  /* 0x0000000000017941 */ /* 0x000fea0003800000 */
.L_x_140:
        /* <DEDUP_REMOVED lines=11> */
.L_x_143:
[----:B------:R-:W-:Y:S05]  /*89d0*/  BSYNC B1 ;  /* 0x0000000000017941 */ /* 0x000fea0003800000 */
.L_x_142:
        /* <DEDUP_REMOVED lines=11> */
.L_x_145:
[----:B------:R-:W-:Y:S05]  /*8a90*/  BSYNC B1 ;  /* 0x0000000000017941 */ /* 0x000fea0003800000 */
.L_x_144:
        /* <DEDUP_REMOVED lines=11> */
.L_x_147:
[----:B------:R-:W-:Y:S05]  /*8b50*/  BSYNC B1 ;  /* 0x0000000000017941 */ /* 0x000fea0003800000 */
.L_x_146:
        /* <DEDUP_REMOVED lines=11> */
.L_x_149:
[----:B------:R-:W-:Y:S05]  /*8c10*/  BSYNC B1 ;  /* 0x0000000000017941 */ /* 0x000fea0003800000 */
.L_x_148:
        /* <DEDUP_REMOVED lines=11> */
.L_x_151:
[----:B------:R-:W-:Y:S05]  /*8cd0*/  BSYNC B1 ;  /* 0x0000000000017941 */ /* 0x000fea0003800000 */
.L_x_150:
        /* <DEDUP_REMOVED lines=11> */
.L_x_153:
[----:B------:R-:W-:Y:S05]  /*8d90*/  BSYNC B1 ;  /* 0x0000000000017941 */ /* 0x000fea0003800000 */
.L_x_152:
        /* <DEDUP_REMOVED lines=9> */
.L_x_155:
[----:B------:R-:W-:Y:S05]  /*8e30*/  BSYNC B1 ;  /* 0x0000000000017941 */ /* 0x000fea0003800000 */
.L_x_154:
        /* <DEDUP_REMOVED lines=9> */
.L_x_157:
[----:B------:R-:W-:Y:S05]  /*8ed0*/  BSYNC B1 ;  /* 0x0000000000017941 */ /* 0x000fea0003800000 */
.L_x_156:
        /* <DEDUP_REMOVED lines=11> */
.L_x_159:
[----:B------:R-:W-:Y:S05]  /*8f90*/  BSYNC B1 ;  /* 0x0000000000017941 */ /* 0x000fea0003800000 */
.L_x_158:
        /* <DEDUP_REMOVED lines=11> */
.L_x_161:
[----:B------:R-:W-:Y:S05]  /*9050*/  BSYNC B1 ;  /* 0x0000000000017941 */ /* 0x000fea0003800000 */
.L_x_160:
        /* <DEDUP_REMOVED lines=9> */
.L_x_163:
[----:B------:R-:W-:Y:S05]  /*90f0*/  BSYNC B1 ;  /* 0x0000000000017941 */ /* 0x000fea0003800000 */
.L_x_162:
        /* <DEDUP_REMOVED lines=9> */
.L_x_165:
[----:B------:R-:W-:Y:S05]  /*9190*/  BSYNC B1 ;  /* 0x0000000000017941 */ /* 0x000fea0003800000 */
.L_x_164:
        /* <DEDUP_REMOVED lines=11> */
.L_x_167:
[----:B------:R-:W-:Y:S05]  /*9250*/  BSYNC B1 ;  /* 0x0000000000017941 */ /* 0x000fea0003800000 */
.L_x_166:
        /* <DEDUP_REMOVED lines=11> */
.L_x_169:
[----:B------:R-:W-:Y:S05]  /*9310*/  BSYNC B1 ;  /* 0x0000000000017941 */ /* 0x000fea0003800000 */
.L_x_168:
        /* <DEDUP_REMOVED lines=9> */
.L_x_171:
[----:B------:R-:W-:Y:S05]  /*93b0*/  BSYNC B1 ;  /* 0x0000000000017941 */ /* 0x000fea0003800000 */
.L_x_170:
        /* <DEDUP_REMOVED lines=9> */
.L_x_173:
[----:B------:R-:W-:Y:S05]  /*9450*/  BSYNC B1 ;  /* 0x0000000000017941 */ /* 0x000fea0003800000 */
.L_x_172:
        /* <DEDUP_REMOVED lines=9> */
.L_x_175:
[----:B------:R-:W-:Y:S05]  /*94f0*/  BSYNC B1 ;  /* 0x0000000000017941 */ /* 0x000fea0003800000 */
.L_x_174:
        /* <DEDUP_REMOVED lines=9> */
.L_x_177:
[----:B------:R-:W-:Y:S05]  /*9590*/  BSYNC B1 ;  /* 0x0000000000017941 */ /* 0x000fea0003800000 */
.L_x_176:
        /* <DEDUP_REMOVED lines=9> */
.L_x_179:
[----:B------:R-:W-:Y:S05]  /*9630*/  BSYNC B1 ;  /* 0x0000000000017941 */ /* 0x000fea0003800000 */
.L_x_178:
        /* <DEDUP_REMOVED lines=9> */
.L_x_181:
[----:B------:R-:W-:Y:S05]  /*96d0*/  BSYNC B1 ;  /* 0x0000000000017941 */ /* 0x000fea0003800000 */
.L_x_180:
        /* <DEDUP_REMOVED lines=9> */
.L_x_183:
[----:B------:R-:W-:Y:S05]  /*9770*/  BSYNC B1 ;  /* 0x0000000000017941 */ /* 0x000fea0003800000 */
.L_x_182:
        /* <DEDUP_REMOVED lines=9> */
.L_x_185:
[----:B------:R-:W-:Y:S05]  /*9810*/  BSYNC B1 ;  /* 0x0000000000017941 */ /* 0x000fea0003800000 */
.L_x_184:
        /* <DEDUP_REMOVED lines=11> */
.L_x_187:
[----:B------:R-:W-:Y:S05]  /*98d0*/  BSYNC B1 ;  /* 0x0000000000017941 */ /* 0x000fea0003800000 */
.L_x_186:
        /* <DEDUP_REMOVED lines=11> */
.L_x_189:
[----:B------:R-:W-:Y:S05]  /*9990*/  BSYNC B1 ;  /* 0x0000000000017941 */ /* 0x000fea0003800000 */
.L_x_188:
        /* <DEDUP_REMOVED lines=11> */
.L_x_191:
[----:B------:R-:W-:Y:S05]  /*9a50*/  BSYNC B1 ;  /* 0x0000000000017941 */ /* 0x000fea0003800000 */
.L_x_190:
        /* <DEDUP_REMOVED lines=11> */
.L_x_193:
[----:B------:R-:W-:Y:S05]  /*9b10*/  BSYNC B1 ;  /* 0x0000000000017941 */ /* 0x000fea0003800000 */
.L_x_192:
        /* <DEDUP_REMOVED lines=11> */
.L_x_195:
[----:B------:R-:W-:Y:S05]  /*9bd0*/  BSYNC B1 ;  /* 0x0000000000017941 */ /* 0x000fea0003800000 */
.L_x_194:
        /* <DEDUP_REMOVED lines=11> */
.L_x_197:
[----:B------:R-:W-:Y:S05]  /*9c90*/  BSYNC B1 ;  /* 0x0000000000017941 */ /* 0x000fea0003800000 */
.L_x_196:
        /* <DEDUP_REMOVED lines=11> */
.L_x_199:
[----:B------:R-:W-:Y:S05]  /*9d50*/  BSYNC B1 ;  /* 0x0000000000017941 */ /* 0x000fea0003800000 */
.L_x_198:
        /* <DEDUP_REMOVED lines=11> */
.L_x_201:
[----:B------:R-:W-:Y:S05]  /*9e10*/  BSYNC B1 ;  /* 0x0000000000017941 */ /* 0x000fea0003800000 */
.L_x_200:
        /* <DEDUP_REMOVED lines=9> */
.L_x_203:
[----:B------:R-:W-:Y:S05]  /*9eb0*/  BSYNC B1 ;  /* 0x0000000000017941 */ /* 0x000fea0003800000 */
.L_x_202:
        /* <DEDUP_REMOVED lines=9> */
.L_x_205:
[----:B------:R-:W-:Y:S05]  /*9f50*/  BSYNC B1 ;  /* 0x0000000000017941 */ /* 0x000fea0003800000 */
.L_x_204:
        /* <DEDUP_REMOVED lines=11> */
.L_x_207:
[----:B------:R-:W-:Y:S05]  /*a010*/  BSYNC B1 ;  /* 0x0000000000017941 */ /* 0x000fea0003800000 */
.L_x_206:
        /* <DEDUP_REMOVED lines=11> */
.L_x_209:
[----:B------:R-:W-:Y:S05]  /*a0d0*/  BSYNC B1 ;  /* 0x0000000000017941 */ /* 0x000fea0003800000 */
.L_x_208:
        /* <DEDUP_REMOVED lines=9> */
.L_x_211:
[----:B------:R-:W-:Y:S05]  /*a170*/  BSYNC B1 ;  /* 0x0000000000017941 */ /* 0x000fea0003800000 */
.L_x_210:
        /* <DEDUP_REMOVED lines=9> */
.L_x_213:
[----:B------:R-:W-:Y:S05]  /*a210*/  BSYNC B1 ;  /* 0x0000000000017941 */ /* 0x000fea0003800000 */
.L_x_212:
        /* <DEDUP_REMOVED lines=11> */
.L_x_215:
[----:B------:R-:W-:Y:S05]  /*a2d0*/  BSYNC B1 ;  /* 0x0000000000017941 */ /* 0x000fea0003800000 */
.L_x_214:
        /* <DEDUP_REMOVED lines=11> */
.L_x_217:
[----:B------:R-:W-:Y:S05]  /*a390*/  BSYNC B1 ;  /* 0x0000000000017941 */ /* 0x000fea0003800000 */
.L_x_216:
        /* <DEDUP_REMOVED lines=9> */
.L_x_219:
[----:B------:R-:W-:Y:S05]  /*a430*/  BSYNC B1 ;  /* 0x0000000000017941 */ /* 0x000fea0003800000 */
.L_x_218:
        /* <DEDUP_REMOVED lines=9> */
.L_x_221:
[----:B------:R-:W-:Y:S05]  /*a4d0*/  BSYNC B1 ;  /* 0x0000000000017941 */ /* 0x000fea0003800000 */
.L_x_220:
        /* <DEDUP_REMOVED lines=9> */
.L_x_223:
[----:B------:R-:W-:Y:S05]  /*a570*/  BSYNC B1 ;  /* 0x0000000000017941 */ /* 0x000fea0003800000 */
.L_x_222:
        /* <DEDUP_REMOVED lines=9> */
.L_x_225:
[----:B------:R-:W-:Y:S05]  /*a610*/  BSYNC B1 ;  /* 0x0000000000017941 */ /* 0x000fea0003800000 */
.L_x_224:
        /* <DEDUP_REMOVED lines=9> */
.L_x_227:
[----:B------:R-:W-:Y:S05]  /*a6b0*/  BSYNC B1 ;  /* 0x0000000000017941 */ /* 0x000fea0003800000 */
.L_x_226:
        /* <DEDUP_REMOVED lines=9> */
.L_x_229:
[----:B------:R-:W-:Y:S05]  /*a750*/  BSYNC B1 ;  /* 0x0000000000017941 */ /* 0x000fea0003800000 */
.L_x_228:
        /* <DEDUP_REMOVED lines=9> */
.L_x_231:
[----:B------:R-:W-:Y:S05]  /*a7f0*/  BSYNC B1 ;  /* 0x0000000000017941 */ /* 0x000fea0003800000 */
.L_x_230:
        /* <DEDUP_REMOVED lines=9> */
.L_x_233:
[----:B------:R-:W-:Y:S05]  /*a890*/  BSYNC B1 ;  /* 0x0000000000017941 */ /* 0x000fea0003800000 */
.L_x_232:
        /* <DEDUP_REMOVED lines=11> */
.L_x_235:
[----:B------:R-:W-:Y:S05]  /*a950*/  BSYNC B1 ;  /* 0x0000000000017941 */ /* 0x000fea0003800000 */
.L_x_234:
        /* <DEDUP_REMOVED lines=11> */
.L_x_237:
[----:B------:R-:W-:Y:S05]  /*aa10*/  BSYNC B1 ;  /* 0x0000000000017941 */ /* 0x000fea0003800000 */
.L_x_236:
        /* <DEDUP_REMOVED lines=11> */
.L_x_239:
[----:B------:R-:W-:Y:S05]  /*aad0*/  BSYNC B1 ;  /* 0x0000000000017941 */ /* 0x000fea0003800000 */
.L_x_238:
        /* <DEDUP_REMOVED lines=11> */
.L_x_241:
[----:B------:R-:W-:Y:S05]  /*ab90*/  BSYNC B1 ;  /* 0x0000000000017941 */ /* 0x000fea0003800000 */
.L_x_240:
        /* <DEDUP_REMOVED lines=11> */
.L_x_243:
[----:B------:R-:W-:Y:S05]  /*ac50*/  BSYNC B1 ;  /* 0x0000000000017941 */ /* 0x000fea0003800000 */
.L_x_242:
        /* <DEDUP_REMOVED lines=11> */
.L_x_245:
[----:B------:R-:W-:Y:S05]  /*ad10*/  BSYNC B1 ;  /* 0x0000000000017941 */ /* 0x000fea0003800000 */
.L_x_244:
        /* <DEDUP_REMOVED lines=11> */
.L_x_247:
[----:B------:R-:W-:Y:S05]  /*add0*/  BSYNC B1 ;  /* 0x0000000000017941 */ /* 0x000fea0003800000 */
.L_x_246:
        /* <DEDUP_REMOVED lines=11> */
.L_x_249:
[----:B------:R-:W-:Y:S05]  /*ae90*/  BSYNC B1 ;  /* 0x0000000000017941 */ /* 0x000fea0003800000 */
.L_x_248:
        /* <DEDUP_REMOVED lines=9> */
.L_x_251:
[----:B------:R-:W-:Y:S05]  /*af30*/  BSYNC B1 ;  /* 0x0000000000017941 */ /* 0x000fea0003800000 */
.L_x_250:
        /* <DEDUP_REMOVED lines=9> */
.L_x_253:
[----:B------:R-:W-:Y:S05]  /*afd0*/  BSYNC B1 ;  /* 0x0000000000017941 */ /* 0x000fea0003800000 */
.L_x_252:
        /* <DEDUP_REMOVED lines=11> */
.L_x_255:
[----:B------:R-:W-:Y:S05]  /*b090*/  BSYNC B1 ;  /* 0x0000000000017941 */ /* 0x000fea0003800000 */
.L_x_254:
        /* <DEDUP_REMOVED lines=11> */
.L_x_257:
[----:B------:R-:W-:Y:S05]  /*b150*/  BSYNC B1 ;  /* 0x0000000000017941 */ /* 0x000fea0003800000 */
.L_x_256:
        /* <DEDUP_REMOVED lines=9> */
.L_x_259:
[----:B------:R-:W-:Y:S05]  /*b1f0*/  BSYNC B1 ;  /* 0x0000000000017941 */ /* 0x000fea0003800000 */
.L_x_258:
        /* <DEDUP_REMOVED lines=9> */
.L_x_261:
[----:B------:R-:W-:Y:S05]  /*b290*/  BSYNC B1 ;  /* 0x0000000000017941 */ /* 0x000fea0003800000 */
.L_x_260:
        /* <DEDUP_REMOVED lines=11> */
.L_x_263:
[----:B------:R-:W-:Y:S05]  /*b350*/  BSYNC B1 ;  /* 0x0000000000017941 */ /* 0x000fea0003800000 */
.L_x_262:
        /* <DEDUP_REMOVED lines=11> */
.L_x_265:
[----:B------:R-:W-:Y:S05]  /*b410*/  BSYNC B1 ;  /* 0x0000000000017941 */ /* 0x000fea0003800000 */
.L_x_264:
        /* <DEDUP_REMOVED lines=9> */
.L_x_267:
[----:B------:R-:W-:Y:S05]  /*b4b0*/  BSYNC B1 ;  /* 0x0000000000017941 */ /* 0x000fea0003800000 */
.L_x_266:
        /* <DEDUP_REMOVED lines=9> */
.L_x_269:
[----:B------:R-:W-:Y:S05]  /*b550*/  BSYNC B1 ;  /* 0x0000000000017941 */ /* 0x000fea0003800000 */
.L_x_268:
        /* <DEDUP_REMOVED lines=9> */
.L_x_271:
[----:B------:R-:W-:Y:S05]  /*b5f0*/  BSYNC B1 ;  /* 0x0000000000017941 */ /* 0x000fea0003800000 */
.L_x_270:
        /* <DEDUP_REMOVED lines=9> */
.L_x_273:
[----:B------:R-:W-:Y:S05]  /*b690*/  BSYNC B1 ;  /* 0x0000000000017941 */ /* 0x000fea0003800000 */
.L_x_272:
        /* <DEDUP_REMOVED lines=9> */
.L_x_275:
[----:B------:R-:W-:Y:S05]  /*b730*/  BSYNC B1 ;  /* 0x0000000000017941 */ /* 0x000fea0003800000 */
.L_x_274:
        /* <DEDUP_REMOVED lines=9> */
.L_x_277:
[----:B------:R-:W-:Y:S05]  /*b7d0*/  BSYNC B1 ;  /* 0x0000000000017941 */ /* 0x000fea0003800000 */
.L_x_276:
        /* <DEDUP_REMOVED lines=9> */
.L_x_279:
[----:B------:R-:W-:Y:S05]  /*b870*/  BSYNC B1 ;  /* 0x0000000000017941 */ /* 0x000fea0003800000 */
.L_x_278:
        /* <DEDUP_REMOVED lines=9> */
.L_x_281:
[----:B------:R-:W-:Y:S05]  /*b910*/  BSYNC B1 ;  /* 0x0000000000017941 */ /* 0x000fea0003800000 */
.L_x_280:
        /* <DEDUP_REMOVED lines=11> */
.L_x_283:
[----:B------:R-:W-:Y:S05]  /*b9d0*/  BSYNC B1 ;  /* 0x0000000000017941 */ /* 0x000fea0003800000 */
.L_x_282:
        /* <DEDUP_REMOVED lines=11> */
.L_x_285:
[----:B------:R-:W-:Y:S05]  /*ba90*/  BSYNC B1 ;  /* 0x0000000000017941 */ /* 0x000fea0003800000 */
.L_x_284:
        /* <DEDUP_REMOVED lines=11> */
.L_x_287:
[----:B------:R-:W-:Y:S05]  /*bb50*/  BSYNC B1 ;  /* 0x0000000000017941 */ /* 0x000fea0003800000 */
.L_x_286:
        /* <DEDUP_REMOVED lines=11> */
.L_x_289:
[----:B------:R-:W-:Y:S05]  /*bc10*/  BSYNC B1 ;  /* 0x0000000000017941 */ /* 0x000fea0003800000 */
.L_x_288:
        /* <DEDUP_REMOVED lines=11> */
.L_x_291:
[----:B------:R-:W-:Y:S05]  /*bcd0*/  BSYNC B1 ;  /* 0x0000000000017941 */ /* 0x000fea0003800000 */
.L_x_290:
        /* <DEDUP_REMOVED lines=11> */
.L_x_293:
[----:B------:R-:W-:Y:S05]  /*bd90*/  BSYNC B1 ;  /* 0x0000000000017941 */ /* 0x000fea0003800000 */
.L_x_292:
        /* <DEDUP_REMOVED lines=11> */
.L_x_295:
[----:B------:R-:W-:Y:S05]  /*be50*/  BSYNC B1 ;  /* 0x0000000000017941 */ /* 0x000fea0003800000 */
.L_x_294:
        /* <DEDUP_REMOVED lines=11> */
.L_x_297:
[----:B------:R-:W-:Y:S05]  /*bf10*/  BSYNC B1 ;  /* 0x0000000000017941 */ /* 0x000fea0003800000 */
.L_x_296:
        /* <DEDUP_REMOVED lines=9> */
.L_x_299:
[----:B------:R-:W-:Y:S05]  /*bfb0*/  BSYNC B1 ;  /* 0x0000000000017941 */ /* 0x000fea0003800000 */
.L_x_298:
        /* <DEDUP_REMOVED lines=9> */
.L_x_301:
[----:B------:R-:W-:Y:S05]  /*c050*/  BSYNC B1 ;  /* 0x0000000000017941 */ /* 0x000fea0003800000 */
.L_x_300:
        /* <DEDUP_REMOVED lines=11> */
.L_x_303:
[----:B------:R-:W-:Y:S05]  /*c110*/  BSYNC B1 ;  /* 0x0000000000017941 */ /* 0x000fea0003800000 */
.L_x_302:
        /* <DEDUP_REMOVED lines=11> */
.L_x_305:
[----:B------:R-:W-:Y:S05]  /*c1d0*/  BSYNC B1 ;  /* 0x0000000000017941 */ /* 0x000fea0003800000 */
.L_x_304:
        /* <DEDUP_REMOVED lines=9> */
.L_x_307:
[----:B------:R-:W-:Y:S05]  /*c270*/  BSYNC B1 ;  /* 0x0000000000017941 */ /* 0x000fea0003800000 */
.L_x_306:
        /* <DEDUP_REMOVED lines=9> */
.L_x_309:
[----:B------:R-:W-:Y:S05]  /*c310*/  BSYNC B1 ;  /* 0x0000000000017941 */ /* 0x000fea0003800000 */
.L_x_308:
        /* <DEDUP_REMOVED lines=11> */
.L_x_311:
[----:B------:R-:W-:Y:S05]  /*c3d0*/  BSYNC B1 ;  /* 0x0000000000017941 */ /* 0x000fea0003800000 */
.L_x_310:
        /* <DEDUP_REMOVED lines=11> */
.L_x_313:
[----:B------:R-:W-:Y:S05]  /*c490*/  BSYNC B1 ;  /* 0x0000000000017941 */ /* 0x000fea0003800000 */
.L_x_312:
        /* <DEDUP_REMOVED lines=9> */
.L_x_315:
[----:B------:R-:W-:Y:S05]  /*c530*/  BSYNC B1 ;  /* 0x0000000000017941 */ /* 0x000fea0003800000 */
.L_x_314:
        /* <DEDUP_REMOVED lines=9> */
.L_x_317:
[----:B------:R-:W-:Y:S05]  /*c5d0*/  BSYNC B1 ;  /* 0x0000000000017941 */ /* 0x000fea0003800000 */
.L_x_316:
        /* <DEDUP_REMOVED lines=9> */
.L_x_319:
[----:B------:R-:W-:Y:S05]  /*c670*/  BSYNC B1 ;  /* 0x0000000000017941 */ /* 0x000fea0003800000 */
.L_x_318:
        /* <DEDUP_REMOVED lines=9> */
.L_x_321:
[----:B------:R-:W-:Y:S05]  /*c710*/  BSYNC B1 ;  /* 0x0000000000017941 */ /* 0x000fea0003800000 */
.L_x_320:
        /* <DEDUP_REMOVED lines=9> */
.L_x_323:
[----:B------:R-:W-:Y:S05]  /*c7b0*/  BSYNC B1 ;  /* 0x0000000000017941 */ /* 0x000fea0003800000 */
.L_x_322:
        /* <DEDUP_REMOVED lines=9> */
.L_x_325:
[----:B------:R-:W-:Y:S05]  /*c850*/  BSYNC B1 ;  /* 0x0000000000017941 */ /* 0x000fea0003800000 */
.L_x_324:
        /* <DEDUP_REMOVED lines=9> */
.L_x_327:
[----:B------:R-:W-:Y:S05]  /*c8f0*/  BSYNC B1 ;  /* 0x0000000000017941 */ /* 0x000fea0003800000 */
.L_x_326:
        /* <DEDUP_REMOVED lines=9> */
.L_x_329:
[----:B------:R-:W-:Y:S05]  /*c990*/  BSYNC B1 ;  /* 0x0000000000017941 */ /* 0x000fea0003800000 */
.L_x_328:
[----:B0----5:R-:W-:Y:S01]  /*c9a0*/  HADD2.F32 R0, -RZ, R201.H0_H0 ;  /* 0x200000c9ff007230 */ /* 0x021fe20000004100 */
[----:B------:R-:W-:Y:S01]  /*c9b0*/  @P4 MOV R6, R212 ;  /* 0x000000d400064202 */ /* 0x000fe20000000f00 */
[----:B------:R-:W-:Y:S01]  /*c9c0*/  @P4 IMAD.MOV.U32 R7, RZ, RZ, R177 ;  /* 0x000000ffff074224 */ /* 0x000fe200078e00b1 */
[----:B------:R-:W-:Y:S01]  /*c9d0*/  ISETP.GT.AND P3, PT, R4, 0x61, P2 ;  /* 0x000000610400780c */ /* 0x000fe20001764270 */
[----:B------:R-:W-:Y:S01]  /*c9e0*/  BSSY B1, `(.L_x_330) ;  /* 0x0000007000017945 */ /* 0x000fe20003800000 */
[----:B------:R-:W-:-:S04]  /*c9f0*/  FMUL R3, R0, R23 ;  /* 0x0000001700037220 */ /* 0x000fc80000400000 */
[----:B------:R-:W-:-:S05]  /*ca00*/  FFMA R3, R32, R192, R3 ;  /* 0x000000c020037223 */ /* 0x000fca0000000003 */
[----:B------:R-:W-:-:S05]  /*ca10*/  F2FP.F16.F32.PACK_AB R3, RZ, R3 ;  /* 0x00000003ff03723e */ /* 0x000fca00000000ff */
[----:B------:R0:W-:Y:S01]  /*ca20*/  @P4 STG.E.U16 desc[UR40][R6.64+0xc0], R3 ;  /* 0x0000c00306004986 */ /* 0x0001e2000c101528 */
[----:B------:R-:W-:Y:S05]  /*ca30*/  @!P3 BRA `(.L_x_331) ;  /* 0x000000000004b947 */ /* 0x000fea0003800000 */
[----:B------:R0:W5:Y:S02]  /*ca40*/  LDG.E.LTC128B.U16 R201, desc[UR40][R208.64+0xc2] ;  /* 0x0000c228d0c97981 */ /* 0x000164000c1e1520 */
.L_x_331:
[----:B------:R-:W-:Y:S05]  /*ca50*/  BSYNC B1 ;  /* 0x0000000000017941 */ /* 0x000fea0003800000 */
.L_x_330:
[----:B-----5:R-:W-:Y:S01]  /*ca60*/  HADD2.F32 R0, -RZ, R201.H0_H0 ;  /* 0x200000c9ff007230 */ /* 0x020fe20000004100 */
[----:B------:R-:W-:Y:S01]  /*ca70*/  ISETP.GT.AND P4, PT, R4, 0x60, P6 ;  /* 0x000000600400780c */ /* 0x000fe20003784270 */
[----:B0-----:R-:W-:Y:S01]  /*ca80*/  @P3 IMAD.MOV.U32 R6, RZ, RZ, R212 ;  /* 0x000000ffff063224 */ /* 0x001fe200078e00d4 */
[----:B------:R-:W-:Y:S01]  /*ca90*/  BSSY B1, `(.L_x_332) ;  /* 0x0000008000017945 */ /* 0x000fe20003800000 */
[----:B------:R-:W-:Y:S02]  /*caa0*/  @P3 IMAD.MOV.U32 R7, RZ, RZ, R177 ;  /* 0x000000ffff073224 */ /* 0x000fe400078e00b1 */
[----:B------:R-:W-:-:S04]  /*cab0*/  FMUL R0, R0, R23 ;  /* 0x0000001700007220 */ /* 0x000fc80000400000 */
[----:B------:R-:W-:-:S05]  /*cac0*/  FFMA R0, R33, R192, R0 ;  /* 0x000000c021007223 */ /* 0x000fca0000000000 */
[----:B------:R-:W-:-:S05]  /*cad0*/  F2FP.F16.F32.PACK_AB R0, RZ, R0 ;  /* 0x00000000ff00723e */ /* 0x000fca00000000ff */
[----:B------:R0:W-:Y:S01]  /*cae0*/  @P3 STG.E.U16 desc[UR40][R6.64+0xc2], R0 ;  /* 0x0000c20006003986 */ /* 0x0001e2000c101528 */
[----:B------:R-:W-:Y:S05]  /*caf0*/  @!P4 BRA `(.L_x_333) ;  /* 0x000000000004c947 */ /* 0x000fea0003800000 */
[----:B------:R0:W5:Y:S02]  /*cb00*/  LDG.E.LTC128B.U16 R201, desc[UR40][R188.64+0xc0] ;  /* 0x0000c028bcc97981 */ /* 0x000164000c1e1520 */
.L_x_333:
[----:B------:R-:W-:Y:S05]  /*cb10*/  BSYNC B1 ;  /* 0x0000000000017941 */ /* 0x000fea0003800000 */
.L_x_332:
        /* <DEDUP_REMOVED lines=11> */
.L_x_335:
[----:B------:R-:W-:Y:S05]  /*cbd0*/  BSYNC B1 ;  /* 0x0000000000017941 */ /* 0x000fea0003800000 */
.L_x_334:
        /* <DEDUP_REMOVED lines=11> */
.L_x_337:
[----:B------:R-:W-:Y:S05]  /*cc90*/  BSYNC B1 ;  /* 0x0000000000017941 */ /* 0x000fea0003800000 */
.L_x_336:
[----:B0----5:R-:W-:Y:S01]  /*cca0*/  HADD2.F32 R0, -RZ, R201.H0_H0 ;  /* 0x200000c9ff007230 */ /* 0x021fe20000004100 */
[----:B------:R-:W-:Y:S01]  /*ccb0*/  ISETP.GT.AND P2, PT, R4, 0x69, P2 ;  /* 0x000000690400780c */ /* 0x000fe20001744270 */
[----:B------:R-:W-:Y:S01]  /*ccc0*/  @P4 IMAD.MOV.U32 R6, RZ, RZ, R212 ;  /* 0x000000ffff064224 */ /* 0x000fe200078e00d4 */
        /* <DEDUP_REMOVED lines=8> */
.L_x_339:
[----:B------:R-:W-:Y:S05]  /*cd50*/  BSYNC B1 ;  /* 0x0000000000017941 */ /* 0x000fea0003800000 */
.L_x_338:
[----:B-----5:R-:W-:Y:S01]  /*cd60*/  HADD2.F32 R0, -RZ, R201.H0_H0 ;  /* 0x200000c9ff007230 */ /* 0x020fe20000004100 */
[----:B------:R-:W-:Y:S01]  /*cd70*/  @P2 MOV R176, R212 ;  /* 0x000000d400b02202 */ /* 0x000fe20000000f00 */
[----:B------:R-:W-:Y:S01]  /*cd80*/  BSSY B1, `(.L_x_340) ;  /* 0x0000008000017945 */ /* 0x000fe20003800000 */
[----:B------:R-:W-:Y:S02]  /*cd90*/  ISETP.GT.AND P3, PT, R4, 0x68, P6 ;  /* 0x000000680400780c */ /* 0x000fe40003764270 */
[----:B------:R-:W-:-:S04]  /*cda0*/  FMUL R0, R0, R23 ;  /* 0x0000001700007220 */ /* 0x000fc80000400000 */
[----:B------:R-:W-:-:S05]  /*cdb0*/  FFMA R0, R37, R192, R0 ;  /* 0x000000c025007223 */ /* 0x000fca0000000000 */
[----:B------:R-:W-:-:S05]  /*cdc0*/  F2FP.F16.F32.PACK_AB R0, RZ, R0 ;  /* 0x00000000ff00723e */ /* 0x000fca00000000ff */
[----:B------:R0:W-:Y:S01]  /*cdd0*/  @P2 STG.E.U16 desc[UR40][R176.64+0xd2], R0 ;  /* 0x0000d200b0002986 */ /* 0x0001e2000c101528 */
[----:B------:R-:W-:Y:S05]  /*cde0*/  @!P3 BRA `(.L_x_341) ;  /* 0x000000000004b947 */ /* 0x000fea0003800000 */
[----:B------:R0:W5:Y:S02]  /*cdf0*/  LDG.E.LTC128B.U16 R201, desc[UR40][R188.64+0xd0] ;  /* 0x0000d028bcc97981 */ /* 0x000164000c1e1520 */
.L_x_341:
[----:B------:R-:W-:Y:S05]  /*ce00*/  BSYNC B1 ;  /* 0x0000000000017941 */ /* 0x000fea0003800000 */
.L_x_340:
        /* <DEDUP_REMOVED lines=11> */
.L_x_343:
[----:B------:R-:W-:Y:S05]  /*cec0*/  BSYNC B1 ;  /* 0x0000000000017941 */ /* 0x000fea0003800000 */
.L_x_342:
        /* <DEDUP_REMOVED lines=9> */
.L_x_345:
[----:B------:R-:W-:Y:S05]  /*cf60*/  BSYNC B1 ;  /* 0x0000000000017941 */ /* 0x000fea0003800000 */
.L_x_344:
[----:B0----5:R-:W-:Y:S01]  /*cf70*/  HADD2.F32 R0, -RZ, R201.H0_H0 ;  /* 0x200000c9ff007230 */ /* 0x021fe20000004100 */
        /* <DEDUP_REMOVED lines=8> */
.L_x_347:
[----:B------:R-:W-:Y:S05]  /*d000*/  BSYNC B1 ;  /* 0x0000000000017941 */ /* 0x000fea0003800000 */
.L_x_346:
        /* <DEDUP_REMOVED lines=9> */
.L_x_349:
[----:B------:R-:W-:Y:S05]  /*d0a0*/  BSYNC B1 ;  /* 0x0000000000017941 */ /* 0x000fea0003800000 */
.L_x_348:
        /* <DEDUP_REMOVED lines=11> */
.L_x_351:
[----:B------:R-:W-:Y:S05]  /*d160*/  BSYNC B1 ;  /* 0x0000000000017941 */ /* 0x000fea0003800000 */
.L_x_350:
[----:B-----5:R-:W-:Y:S01]  /*d170*/  HADD2.F32 R0, -RZ, R201.H0_H0 ;  /* 0x200000c9ff007230 */ /* 0x020fe20000004100 */
[----:B0-----:R-:W-:Y:S01]  /*d180*/  @P2 MOV R6, R182 ;  /* 0x000000b600062202 */ /* 0x001fe20000000f00 */
        /* <DEDUP_REMOVED lines=9> */
.L_x_353:
[----:B------:R-:W-:Y:S05]  /*d220*/  BSYNC B1 ;  /* 0x0000000000017941 */ /* 0x000fea0003800000 */
.L_x_352:
        /* <DEDUP_REMOVED lines=9> */
.L_x_355:
[----:B------:R-:W-:Y:S05]  /*d2c0*/  BSYNC B1 ;  /* 0x0000000000017941 */ /* 0x000fea0003800000 */
.L_x_354:
        /* <DEDUP_REMOVED lines=9> */
.L_x_357:
[----:B------:R-:W-:Y:S05]  /*d360*/  BSYNC B1 ;  /* 0x0000000000017941 */ /* 0x000fea0003800000 */
.L_x_356:
        /* <DEDUP_REMOVED lines=11> */
.L_x_359:
[----:B------:R-:W-:Y:S05]  /*d420*/  BSYNC B1 ;  /* 0x0000000000017941 */ /* 0x000fea0003800000 */
.L_x_358:
[----:B------:R-:W-:Y:S05]  /*d430*/  @!P0 BRA `(.L_x_360) ;  /* 0x0000003000988947 */ /* 0x000fea0003800000 */
[----:B-----5:R-:W-:-:S05]  /*d440*/  HADD2.F32 R0, -RZ, R201.H0_H0 ;  /* 0x200000c9ff007230 */ /* 0x020fca0000004100 */
[----:B------:R-:W-:-:S04]  /*d450*/  FMUL R0, R0, R23 ;  /* 0x0000001700007220 */ /* 0x000fc80000400000 */
[----:B------:R-:W-:-:S05]  /*d460*/  FFMA R0, R31, R192, R0 ;  /* 0x000000c01f007223 */ /* 0x000fca0000000000 */
[----:B------:R-:W-:-:S05]  /*d470*/  F2FP.F16.F32.PACK_AB R0, RZ, R0 ;  /* 0x00000000ff00723e */ /* 0x000fca00000000ff */
[----:B------:R0:W-:Y:S01]  /*d480*/  STG.E.U16 desc[UR40][R182.64+0xd2], R0 ;  /* 0x0000d200b6007986 */ /* 0x0001e2000c101528 */
[----:B------:R-:W-:Y:S05]  /*d490*/  BRA `(.L_x_360) ;  /* 0x0000003000807947 */ /* 0x000fea0003800000 */
.L_x_33:
[----:B------:R-:W-:Y:S01]  /*d4a0*/  ULDC.64 UR4, c[0x0][0x5c0] ;  /* 0x0001700000047ab9 */ /* 0x000fe20000000a00 */
[----:B------:R-:W-:Y:S01]  /*d4b0*/  ISETP.GT.AND P2, PT, R4, 0x1, P4 ;  /* 0x000000010400780c */ /* 0x000fe20002744270 */
[-C--:B------:R-:W-:Y:S01]  /*d4c0*/  FMUL R185, R185, R192.reuse ;  /* 0x000000c0b9b97220 */ /* 0x080fe20000400000 */
[----:B------:R-:W-:Y:S01]  /*d4d0*/  LEA R6, P1, R8, UR4, 0x1 ;  /* 0x0000000408067c11 */ /* 0x000fe2000f8208ff */
[-C--:B------:R-:W-:Y:S01]  /*d4e0*/  FMUL R184, R184, R192.reuse ;  /* 0x000000c0b8b87220 */ /* 0x080fe20000400000 */
[----:B------:R-:W-:Y:S01]  /*d4f0*/  ISETP.GT.AND P5, PT, R5, 0x8, PT ;  /* 0x000000080500780c */ /* 0x000fe20003fa4270 */
[----:B------:R-:W-:Y:S01]  /*d500*/  IMAD.SHL.U32 R15, R202, 0x10, RZ ;  /* 0x00000010ca0f7824 */ /* 0x000fe200078e00ff */
[----:B------:R-:W-:Y:S01]  /*d510*/  LEA.HI.X R7, R8, UR5, R193, 0x1, P1 ;  /* 0x0000000508077c11 */ /* 0x000fe200088f0cc1 */
[-C--:B------:R-:W-:Y:S01]  /*d520*/  FMUL R186, R186, R192.reuse ;  /* 0x000000c0baba7220 */ /* 0x080fe20000400000 */
[----:B------:R-:W-:Y:S01]  /*d530*/  ISETP.GT.AND P1, PT, R4, RZ, P5 ;  /* 0x000000ff0400720c */ /* 0x000fe20002f24270 */
[-C--:B------:R-:W-:Y:S01]  /*d540*/  FMUL R187, R187, R192.reuse ;  /* 0x000000c0bbbb7220 */ /* 0x080fe20000400000 */
[----:B------:R-:W-:Y:S01]  /*d550*/  F2FP.F16.F32.PACK_AB R185, RZ, R185 ;  /* 0x000000b9ffb9723e */ /* 0x000fe200000000ff */
[----:B------:R-:W-:Y:S01]  /*d560*/  FMUL R188, R188, R192 ;  /* 0x000000c0bcbc7220 */ /* 0x000fe20000400000 */
[----:B------:R-:W-:Y:S01]  /*d570*/  F2FP.F16.F32.PACK_AB R184, RZ, R184 ;  /* 0x000000b8ffb8723e */ /* 0x000fe200000000ff */
[----:B------:R-:W-:Y:S01]  /*d580*/  FMUL R189, R189, R192 ;  /* 0x000000c0bdbd7220 */ /* 0x000fe20000400000 */
[----:B------:R-:W-:Y:S01]  /*d590*/  SHF.L.U64.HI R3, R202, 0x4, R203 ;  /* 0x00000004ca037819 */ /* 0x000fe200000102cb */
[----:B------:R-:W-:Y:S01]  /*d5a0*/  @P2 STG.E.U16 desc[UR40][R6.64+0x2], R185 ;  /* 0x000002b906002986 */ /* 0x000fe2000c101528 */
[----:B------:R-:W-:Y:S01]  /*d5b0*/  IADD3 R8, P3, R15, R6, RZ ;  /* 0x000000060f087210 */ /* 0x000fe20007f7e0ff */
[----:B------:R-:W-:Y:S01]  /*d5c0*/  FMUL R191, R191, R192 ;  /* 0x000000c0bfbf7220 */ /* 0x000fe20000400000 */
[----:B------:R-:W-:Y:S01]  /*d5d0*/  F2FP.F16.F32.PACK_AB R186, RZ, R186 ;  /* 0x000000baffba723e */ /* 0x000fe200000000ff */
[----:B------:R-:W-:Y:S01]  /*d5e0*/  @P0 STG.E.U16 desc[UR40][R6.64], R184 ;  /* 0x000000b806000986 */ /* 0x000fe2000c101528 */
[----:B------:R-:W-:Y:S01]  /*d5f0*/  IADD3.X R9, R3, R7, RZ, P3, !PT ;  /* 0x0000000703097210 */ /* 0x000fe20001ffe4ff */
[-C--:B------:R-:W-:Y:S01]  /*d600*/  FMUL R190, R190, R192.reuse ;  /* 0x000000c0bebe7220 */ /* 0x080fe20000400000 */
[----:B------:R-:W-:Y:S01]  /*d610*/  ISETP.GT.AND P2, PT, R4, 0x1, P5 ;  /* 0x000000010400780c */ /* 0x000fe20002f44270 */
[----:B------:R-:W-:Y:S01]  /*d620*/  FMUL R176, R176, R192 ;  /* 0x000000c0b0b07220 */ /* 0x000fe20000400000 */
[C---:B------:R-:W-:Y:S01]  /*d630*/  ISETP.GT.AND P0, PT, R4.reuse, 0x8, P4 ;  /* 0x000000080400780c */ /* 0x040fe20002704270 */
[----:B------:R-:W-:Y:S01]  /*d640*/  @P1 STG.E.U16 desc[UR40][R8.64], R186 ;  /* 0x000000ba08001986 */ /* 0x000fe2000c101528 */
[----:B------:R-:W-:Y:S01]  /*d650*/  ISETP.GT.AND P1, PT, R4, 0x9, P4 ;  /* 0x000000090400780c */ /* 0x000fe20002724270 */
[----:B------:R-:W-:Y:S01]  /*d660*/  IMAD R11, R203, 0xf0, RZ ;  /* 0x000000f0cb0b7824 */ /* 0x000fe200078e02ff */
[----:B------:R-:W-:Y:S01]  /*d670*/  F2FP.F16.F32.PACK_AB R187, RZ, R187 ;  /* 0x000000bbffbb723e */ /* 0x000fe200000000ff */
[----:B------:R-:W-:Y:S01]  /*d680*/  IMAD.WIDE.U32 R20, R202, 0xf0, R8 ;  /* 0x000000f0ca147825 */ /* 0x000fe200078e0008 */
[----:B------:R-:W-:-:S03]  /*d690*/  F2FP.F16.F32.PACK_AB R188, RZ, R188 ;  /* 0x000000bcffbc723e */ /* 0x000fc600000000ff */
[-C--:B------:R-:W-:Y:S01]  /*d6a0*/  FMUL R177, R177, R192.reuse ;  /* 0x000000c0b1b17220 */ /* 0x080fe20000400000 */
[----:B------:R-:W-:Y:S01]  /*d6b0*/  F2FP.F16.F32.PACK_AB R189, RZ, R189 ;  /* 0x000000bdffbd723e */ /* 0x000fe200000000ff */
[----:B------:R-:W-:Y:S01]  /*d6c0*/  IMAD.IADD R21, R11, 0x1, R21 ;  /* 0x000000010b157824 */ /* 0x000fe200078e0215 */
[C---:B------:R-:W-:Y:S01]  /*d6d0*/  ISETP.GT.AND P3, PT, R4.reuse, 0x9, P5 ;  /* 0x000000090400780c */ /* 0x040fe20002f64270 */
[----:B------:R-:W-:Y:S01]  /*d6e0*/  @P2 STG.E.U16 desc[UR40][R8.64+0x2], R187 ;  /* 0x000002bb08002986 */ /* 0x000fe2000c101528 */
[----:B------:R-:W-:Y:S01]  /*d6f0*/  ISETP.GT.AND P2, PT, R4, 0x8, P5 ;  /* 0x000000080400780c */ /* 0x000fe20002f44270 */
[----:B------:R-:W-:Y:S01]  /*d700*/  IMAD.SHL.U32 R17, R202, 0x100, RZ ;  /* 0x00000100ca117824 */ /* 0x000fe200078e00ff */
[----:B------:R-:W-:Y:S01]  /*d710*/  F2FP.F16.F32.PACK_AB R191, RZ, R191 ;  /* 0x000000bfffbf723e */ /* 0x000fe200000000ff */
[----:B------:R-:W-:Y:S01]  /*d720*/  @P0 STG.E.U16 desc[UR40][R6.64+0x10], R188 ;  /* 0x000010bc06000986 */ /* 0x000fe2000c101528 */
[----:B------:R-:W-:Y:S01]  /*d730*/  ISETP.GT.AND P0, PT, R5, 0x80, PT ;  /* 0x000000800500780c */ /* 0x000fe20003f04270 */
[----:B------:R-:W-:Y:S01]  /*d740*/  FMUL R178, R178, R192 ;  /* 0x000000c0b2b27220 */ /* 0x000fe20000400000 */
[----:B------:R-:W-:Y:S01]  /*d750*/  F2FP.F16.F32.PACK_AB R190, RZ, R190 ;  /* 0x000000beffbe723e */ /* 0x000fe200000000ff */
[----:B------:R-:W-:Y:S01]  /*d760*/  @P1 STG.E.U16 desc[UR40][R6.64+0x12], R189 ;  /* 0x000012bd06001986 */ /* 0x000fe2000c101528 */
[C---:B------:R-:W-:Y:S01]  /*d770*/  ISETP.GT.AND P1, PT, R4.reuse, RZ, P0 ;  /* 0x000000ff0400720c */ /* 0x040fe20000724270 */
[----:B------:R-:W-:Y:S01]  /*d780*/  FMUL R179, R179, R192 ;  /* 0x000000c0b3b37220 */ /* 0x000fe20000400000 */
[----:B------:R-:W-:Y:S01]  /*d790*/  F2FP.F16.F32.PACK_AB R176, RZ, R176 ;  /* 0x000000b0ffb0723e */ /* 0x000fe200000000ff */
[----:B------:R-:W-:Y:S01]  /*d7a0*/  @P3 STG.E.U16 desc[UR40][R8.64+0x12], R191 ;  /* 0x000012bf08003986 */ /* 0x000fe2000c101528 */
[----:B------:R-:W-:Y:S01]  /*d7b0*/  ISETP.GT.AND P3, PT, R4, 0x1, P0 ;  /* 0x000000010400780c */ /* 0x000fe20000764270 */
[----:B------:R-:W-:Y:S01]  /*d7c0*/  FMUL R180, R180, R192 ;  /* 0x000000c0b4b47220 */ /* 0x000fe20000400000 */
[C---:B------:R-:W-:Y:S01]  /*d7d0*/  SHF.L.U64.HI R0, R202.reuse, 0x8, R203 ;  /* 0x00000008ca007819 */ /* 0x040fe200000102cb */
[----:B------:R-:W-:Y:S01]  /*d7e0*/  @P2 STG.E.U16 desc[UR40][R8.64+0x10], R190 ;  /* 0x000010be08002986 */ /* 0x000fe2000c101528 */
[----:B------:R-:W-:Y:S01]  /*d7f0*/  IMAD.WIDE.U32 R202, R202, 0xf0, R8 ;  /* 0x000000f0caca7825 */ /* 0x000fe200078e0008 */
[----:B------:R-:W-:-:S03]  /*d800*/  F2FP.F16.F32.PACK_AB R177, RZ, R177 ;  /* 0x000000b1ffb1723e */ /* 0x000fc600000000ff */
[----:B------:R-:W-:Y:S01]  /*d810*/  FMUL R181, R181, R192 ;  /* 0x000000c0b5b57220 */ /* 0x000fe20000400000 */
[----:B------:R-:W-:Y:S01]  /*d820*/  F2FP.F16.F32.PACK_AB R178, RZ, R178 ;  /* 0x000000b2ffb2723e */ /* 0x000fe200000000ff */
[----:B------:R-:W-:Y:S01]  /*d830*/  IMAD.IADD R203, R11, 0x1, R203 ;  /* 0x000000010bcb7824 */ /* 0x000fe200078e02cb */
[----:B------:R0:W-:Y:S01]  /*d840*/  @P1 STG.E.U16 desc[UR40][R20.64], R176 ;  /* 0x000000b014001986 */ /* 0x0001e2000c101528 */
[--C-:B------:R-:W-:Y:S01]  /*d850*/  IADD3 R12, P1, P2, R15, R20, R17.reuse ;  /* 0x000000140f0c7210 */ /* 0x100fe20007a3e011 */
[-C--:B------:R-:W-:Y:S01]  /*d860*/  FMUL R182, R182, R192.reuse ;  /* 0x000000c0b6b67220 */ /* 0x080fe20000400000 */
[----:B------:R-:W-:Y:S01]  /*d870*/  F2FP.F16.F32.PACK_AB R179, RZ, R179 ;  /* 0x000000b3ffb3723e */ /* 0x000fe200000000ff */
[----:B------:R1:W-:Y:S01]  /*d880*/  @P3 STG.E.U16 desc[UR40][R20.64+0x2], R177 ;  /* 0x000002b114003986 */ /* 0x0003e2000c101528 */
[--C-:B------:R-:W-:Y:S01]  /*d890*/  IADD3.X R13, R3, R21, R0.reuse, P1, P2 ;  /* 0x00000015030d7210 */ /* 0x100fe20000fe4400 */
[----:B------:R-:W-:Y:S01]  /*d8a0*/  FMUL R183, R183, R192 ;  /* 0x000000c0b7b77220 */ /* 0x000fe20000400000 */
[----:B------:R-:W-:Y:S01]  /*d8b0*/  IADD3 R10, P1, P2, R15, R202, R17 ;  /* 0x000000ca0f0a7210 */ /* 0x000fe20007a3e011 */
[-C--:B------:R-:W-:Y:S01]  /*d8c0*/  FMUL R168, R168, R192.reuse ;  /* 0x000000c0a8a87220 */ /* 0x080fe20000400000 */
[----:B------:R-:W-:Y:S01]  /*d8d0*/  ISETP.GT.AND P3, PT, R5, 0x88, PT ;  /* 0x000000880500780c */ /* 0x000fe20003f64270 */
[-C--:B------:R-:W-:Y:S01]  /*d8e0*/  FMUL R169, R169, R192.reuse ;  /* 0x000000c0a9a97220 */ /* 0x080fe20000400000 */
[----:B------:R-:W-:Y:S01]  /*d8f0*/  IADD3.X R11, R3, R203, R0, P1, P2 ;  /* 0x000000cb030b7210 */ /* 0x000fe20000fe4400 */
[----:B------:R-:W-:Y:S01]  /*d900*/  FMUL R170, R170, R192 ;  /* 0x000000c0aaaa7220 */ /* 0x000fe20000400000 */
[----:B0-----:R-:W-:Y:S01]  /*d910*/  IADD3 R176, P2, R15, R20, RZ ;  /* 0x000000140fb07210 */ /* 0x001fe20007f5e0ff */
[-C--:B------:R-:W-:Y:S01]  /*d920*/  FMUL R171, R171, R192.reuse ;  /* 0x000000c0abab7220 */ /* 0x080fe20000400000 */
[----:B------:R-:W-:Y:S01]  /*d930*/  ISETP.GT.AND P1, PT, R4, RZ, P3 ;  /* 0x000000ff0400720c */ /* 0x000fe20001f24270 */
[----:B------:R-:W-:Y:S01]  /*d940*/  FMUL R172, R172, R192 ;  /* 0x000000c0acac7220 */ /* 0x000fe20000400000 */
[----:B------:R-:W-:Y:S01]  /*d950*/  F2FP.F16.F32.PACK_AB R180, RZ, R180 ;  /* 0x000000b4ffb4723e */ /* 0x000fe200000000ff */
[--C-:B-1----:R-:W-:Y:S01]  /*d960*/  IMAD.X R177, R3, 0x1, R21.reuse, P2 ;  /* 0x0000000103b17824 */ /* 0x102fe200010e0615 */
[----:B------:R-:W-:Y:S01]  /*d970*/  ISETP.GT.AND P2, PT, R4, 0x1, P3 ;  /* 0x000000010400780c */ /* 0x000fe20001f44270 */
[-C--:B------:R-:W-:Y:S01]  /*d980*/  FMUL R173, R173, R192.reuse ;  /* 0x000000c0adad7220 */ /* 0x080fe20000400000 */
[----:B------:R-:W-:Y:S01]  /*d990*/  F2FP.F16.F32.PACK_AB R181, RZ, R181 ;  /* 0x000000b5ffb5723e */ /* 0x000fe200000000ff */
[----:B------:R-:W-:Y:S01]  /*d9a0*/  FMUL R174, R174, R192 ;  /* 0x000000c0aeae7220 */ /* 0x000fe20000400000 */
[----:B------:R-:W-:Y:S01]  /*d9b0*/  F2FP.F16.F32.PACK_AB R182, RZ, R182 ;  /* 0x000000b6ffb6723e */ /* 0x000fe200000000ff */
[-C--:B------:R-:W-:Y:S01]  /*d9c0*/  FMUL R175, R175, R192.reuse ;  /* 0x000000c0afaf7220 */ /* 0x080fe20000400000 */
[----:B------:R-:W-:Y:S01]  /*d9d0*/  F2FP.F16.F32.PACK_AB R183, RZ, R183 ;  /* 0x000000b7ffb7723e */ /* 0x000fe200000000ff */
[----:B------:R-:W-:Y:S01]  /*d9e0*/  FMUL R160, R160, R192 ;  /* 0x000000c0a0a07220 */ /* 0x000fe20000400000 */
[----:B------:R-:W-:Y:S01]  /*d9f0*/  F2FP.F16.F32.PACK_AB R168, RZ, R168 ;  /* 0x000000a8ffa8723e */ /* 0x000fe200000000ff */
[----:B------:R-:W-:Y:S01]  /*da00*/  @P1 STG.E.U16 desc[UR40][R176.64], R178 ;  /* 0x000000b2b0001986 */ /* 0x000fe2000c101528 */
[----:B------:R-:W-:Y:S01]  /*da10*/  ISETP.GT.AND P1, PT, R4, 0x8, P0 ;  /* 0x000000080400780c */ /* 0x000fe20000724270 */
[-C--:B------:R-:W-:Y:S01]  /*da20*/  FMUL R161, R161, R192.reuse ;  /* 0x000000c0a1a17220 */ /* 0x080fe20000400000 */
[----:B------:R-:W-:Y:S01]  /*da30*/  PRMT R14, R168, 0x7610, R14 ;  /* 0x00007610a80e7816 */ /* 0x000fe2000000000e */
[----:B------:R0:W-:Y:S01]  /*da40*/  @P2 STG.E.U16 desc[UR40][R176.64+0x2], R179 ;  /* 0x000002b3b0002986 */ /* 0x0001e2000c101528 */
        /* <DEDUP_REMOVED lines=9> */
[----:B------:R1:W-:Y:S01]  /*dae0*/  @P1 STG.E.U16 desc[UR40][R20.64+0x10], R180 ;  /* 0x000010b414001986 */ /* 0x0003e2000c101528 */
[----:B------:R-:W-:Y:S01]  /*daf0*/  ISETP.GT.AND P1, PT, R4, 0x8, P3 ;  /* 0x000000080400780c */ /* 0x000fe20001f24270 */
[----:B------:R-:W-:Y:S01]  /*db00*/  FMUL R166, R166, R192 ;  /* 0x000000c0a6a67220 */ /* 0x000fe20000400000 */
[----:B------:R-:W-:Y:S01]  /*db10*/  F2FP.F16.F32.PACK_AB R173, RZ, R173 ;  /* 0x000000adffad723e */ /* 0x000fe200000000ff */
[--C-:B0-----:R-:W-:Y:S01]  /*db20*/  @P2 IMAD.MOV.U32 R179, RZ, RZ, R21.reuse ;  /* 0x000000ffffb32224 */ /* 0x101fe200078e0015 */
[----:B------:R-:W-:Y:S01]  /*db30*/  @P2 MOV R178, R20 ;  /* 0x0000001400b22202 */ /* 0x000fe20000000f00 */
[----:B------:R-:W-:Y:S01]  /*db40*/  FMUL R167, R167, R192 ;  /* 0x000000c0a7a77220 */ /* 0x000fe20000400000 */
[----:B------:R-:W-:Y:S01]  /*db50*/  F2FP.F16.F32.PACK_AB R174, RZ, R174 ;  /* 0x000000aeffae723e */ /* 0x000fe200000000ff */
[-C--:B------:R-:W-:Y:S01]  /*db60*/  FMUL R152, R152, R192.reuse ;  /* 0x000000c098987220 */ /* 0x080fe20000400000 */
[----:B------:R-:W-:Y:S01]  /*db70*/  F2FP.F16.F32.PACK_AB R175, RZ, R175 ;  /* 0x000000afffaf723e */ /* 0x000fe200000000ff */
[----:B------:R-:W-:Y:S01]  /*db80*/  @P2 STG.E.U16 desc[UR40][R178.64+0x12], R181 ;  /* 0x000012b5b2002986 */ /* 0x000fe2000c101528 */
[----:B------:R-:W-:Y:S01]  /*db90*/  ISETP.GT.AND P2, PT, R4, 0x9, P3 ;  /* 0x000000090400780c */ /* 0x000fe20001f44270 */
[----:B------:R-:W-:Y:S01]  /*dba0*/  FMUL R153, R153, R192 ;  /* 0x000000c099997220 */ /* 0x000fe20000400000 */
[----:B------:R-:W-:Y:S01]  /*dbb0*/  F2FP.F16.F32.PACK_AB R160, RZ, R160 ;  /* 0x000000a0ffa0723e */ /* 0x000fe200000000ff */
[----:B------:R-:W-:Y:S01]  /*dbc0*/  @P1 STG.E.U16 desc[UR40][R176.64+0x10], R182 ;  /* 0x000010b6b0001986 */ /* 0x000fe2000c101528 */
[----:B-1----:R-:W-:Y:S01]  /*dbd0*/  IADD3 R20, P1, R17, R20, RZ ;  /* 0x0000001411147210 */ /* 0x002fe20007f3e0ff */
[-C--:B------:R-:W-:Y:S01]  /*dbe0*/  FMUL R154, R154, R192.reuse ;  /* 0x000000c09a9a7220 */ /* 0x080fe20000400000 */
[----:B------:R-:W-:Y:S01]  /*dbf0*/  F2FP.F16.F32.PACK_AB R161, RZ, R161 ;  /* 0x000000a1ffa1723e */ /* 0x000fe200000000ff */
[----:B------:R-:W-:Y:S01]  /*dc00*/  FMUL R155, R155, R192 ;  /* 0x000000c09b9b7220 */ /* 0x000fe20000400000 */
[----:B------:R-:W-:Y:S01]  /*dc10*/  F2FP.F16.F32.PACK_AB R162, RZ, R162 ;  /* 0x000000a2ffa2723e */ /* 0x000fe200000000ff */
[----:B------:R-:W-:Y:S01]  /*dc20*/  IMAD.X R21, R0, 0x1, R21, P1 ;  /* 0x0000000100157824 */ /* 0x000fe200008e0615 */
[----:B------:R-:W-:Y:S01]  /*dc30*/  F2FP.F16.F32.PACK_AB R163, RZ, R163 ;  /* 0x000000a3ffa3723e */ /* 0x000fe200000000ff */
[----:B------:R-:W-:Y:S01]  /*dc40*/  FMUL R156, R156, R192 ;  /* 0x000000c09c9c7220 */ /* 0x000fe20000400000 */
[----:B------:R-:W-:Y:S01]  /*dc50*/  F2FP.F16.F32.PACK_AB R164, RZ, R164 ;  /* 0x000000a4ffa4723e */ /* 0x000fe200000000ff */
[----:B------:R-:W-:Y:S01]  /*dc60*/  @P2 STG.E.U16 desc[UR40][R176.64+0x12], R183 ;  /* 0x000012b7b0002986 */ /* 0x000fe2000c101528 */
[----:B------:R-:W-:Y:S01]  /*dc70*/  ISETP.GT.AND P2, PT, R5, 0x100, PT ;  /* 0x000001000500780c */ /* 0x000fe20003f44270 */
[-C--:B------:R-:W-:Y:S01]  /*dc80*/  FMUL R157, R157, R192.reuse ;  /* 0x000000c09d9d7220 */ /* 0x080fe20000400000 */
[----:B------:R-:W-:Y:S01]  /*dc90*/  F2FP.F16.F32.PACK_AB R165, RZ, R165 ;  /* 0x000000a5ffa5723e */ /* 0x000fe200000000ff */
[-C--:B------:R-:W-:Y:S01]  /*dca0*/  FMUL R158, R158, R192.reuse ;  /* 0x000000c09e9e7220 */ /* 0x080fe20000400000 */
[----:B------:R-:W-:Y:S01]  /*dcb0*/  ISETP.GT.AND P1, PT, R4, RZ, P2 ;  /* 0x000000ff0400720c */ /* 0x000fe20001724270 */
[----:B------:R-:W-:Y:S01]  /*dcc0*/  FMUL R159, R159, R192 ;  /* 0x000000c09f9f7220 */ /* 0x000fe20000400000 */
[----:B------:R-:W-:Y:S01]  /*dcd0*/  F2FP.F16.F32.PACK_AB R166, RZ, R166 ;  /* 0x000000a6ffa6723e */ /* 0x000fe200000000ff */
        /* <DEDUP_REMOVED lines=22> */
[----:B------:R-:W-:Y:S01]  /*de40*/  FMUL R138, R138, R192 ;  /* 0x000000c08a8a7220 */ /* 0x000fe20000400000 */
[----:B------:R-:W-:Y:S01]  /*de50*/  F2FP.F16.F32.PACK_AB R145, RZ, R145 ;  /* 0x00000091ff91723e */ /* 0x000fe200000000ff */
[----:B------:R0:W-:Y:S01]  /*de60*/  @P1 STG.E.U16 desc[UR40][R20.64+0x2], R169 ;  /* 0x000002a914001986 */ /* 0x0001e2000c101528 */
[----:B------:R-:W-:Y:S01]  /*de70*/  IADD3 R168, P1, R15, R20, RZ ;  /* 0x000000140fa87210 */ /* 0x000fe20007f3e0ff */
        /* <DEDUP_REMOVED lines=10> */
[----:B0-----:R-:W-:Y:S01]  /*df20*/  IMAD.X R169, R3, 0x1, R21, P1 ;  /* 0x0000000103a97824 */ /* 0x001fe200008e0615 */
        /* <DEDUP_REMOVED lines=31> */
[----:B------:R0:W-:Y:S01]  /*e120*/  @P6 STG.E.U16 desc[UR40][R168.64+0x2], R171 ;  /* 0x000002aba8006986 */ /* 0x0001e2000c101528 */
        /* <DEDUP_REMOVED lines=28> */
[----:B0-----:R-:W-:Y:S01]  /*e2f0*/  IADD3 R168, P6, R20, R15, RZ ;  /* 0x0000000f14a87210 */ /* 0x001fe20007fde0ff */
[----:B------:R-:W-:Y:S01]  /*e300*/  FMUL R106, R106, R192 ;  /* 0x000000c06a6a7220 */ /* 0x000fe20000400000 */
[----:B------:R-:W-:Y:S01]  /*e310*/  F2FP.F16.F32.PACK_AB R112, RZ, R112 ;  /* 0x00000070ff70723e */ /* 0x000fe200000000ff */
[-C--:B------:R-:W-:Y:S01]  /*e320*/  FMUL R107, R107, R192.reuse ;  /* 0x000000c06b6b7220 */ /* 0x080fe20000400000 */
[----:B------:R-:W-:Y:S01]  /*e330*/  F2FP.F16.F32.PACK_AB R113, RZ, R113 ;  /* 0x00000071ff71723e */ /* 0x000fe200000000ff */
[----:B------:R-:W-:Y:S01]  /*e340*/  IMAD.X R169, R21, 0x1, R3, P6 ;  /* 0x0000000115a97824 */ /* 0x000fe200030e0603 */
        /* <DEDUP_REMOVED lines=139> */
[----:B------:R-:W-:Y:S01]  /*ec00*/  @P6 STG.E.U16 desc[UR40][R8.64+0x32], R167 ;  /* 0x000032a708006986 */ /* 0x000fe2000c101528 */
[----:B0-----:R-:W-:Y:S01]  /*ec10*/  IADD3 R12, P6, R17, R202, RZ ;  /* 0x000000ca110c7210 */ /* 0x001fe20007fde0ff */
[----:B------:R-:W-:Y:S01]  /*ec20*/  FMUL R40, R40, R192 ;  /* 0x000000c028287220 */ /* 0x000fe20000400000 */
[----:B------:R-:W-:Y:S01]  /*ec30*/  F2FP.F16.F32.PACK_AB R62, RZ, R62 ;  /* 0x0000003eff3e723e */ /* 0x000fe200000000ff */
[----:B------:R-:W-:Y:S01]  /*ec40*/  FMUL R41, R41, R192 ;  /* 0x000000c029297220 */ /* 0x000fe20000400000 */
[----:B------:R-:W-:Y:S01]  /*ec50*/  IADD3.X R13, R203, R0, RZ, P6, !PT ;  /* 0x00000000cb0d7210 */ /* 0x000fe200037fe4ff */
[-C--:B------:R-:W-:Y:S01]  /*ec60*/  FMUL R42, R42, R192.reuse ;  /* 0x000000c02a2a7220 */ /* 0x080fe20000400000 */
[----:B------:R-:W-:Y:S01]  /*ec70*/  ISETP.GT.AND P6, PT, R4, 0x10, P0 ;  /* 0x000000100400780c */ /* 0x000fe200007c4270 */
[-C--:B------:R-:W-:Y:S01]  /*ec80*/  FMUL R43, R43, R192.reuse ;  /* 0x000000c02b2b7220 */ /* 0x080fe20000400000 */
[----:B------:R-:W-:Y:S01]  /*ec90*/  PRMT R0, R153, 0x7610, R0 ;  /* 0x0000761099007816 */ /* 0x000fe20000000000 */
        /* <DEDUP_REMOVED lines=24> */
[----:B0-----:R-:W-:Y:S01]  /*ee20*/  @P6 IMAD.MOV.U32 R152, RZ, RZ, R202 ;  /* 0x000000ffff986224 */ /* 0x001fe200078e00ca */
[----:B------:R-:W-:Y:S01]  /*ee30*/  F2FP.F16.F32.PACK_AB R42, RZ, R42 ;  /* 0x0000002aff2a723e */ /* 0x000fe200000000ff */
[----:B------:R-:W-:Y:S01]  /*ee40*/  @P6 IMAD.MOV.U32 R153, RZ, RZ, R203 ;  /* 0x000000ffff996224 */ /* 0x000fe200078e00cb */
[----:B------:R-:W-:Y:S01]  /*ee50*/  F2FP.F16.F32.PACK_AB R43, RZ, R43 ;  /* 0x0000002bff2b723e */ /* 0x000fe200000000ff */
[-C--:B------:R-:W-:Y:S01]  /*ee60*/  FMUL R39, R39, R192.reuse ;  /* 0x000000c027277220 */ /* 0x080fe20000400000 */
[----:B------:R-:W-:Y:S01]  /*ee70*/  F2FP.F16.F32.PACK_AB R45, RZ, R45 ;  /* 0x0000002dff2d723e */ /* 0x000fe200000000ff */
[----:B------:R-:W-:Y:S01]  /*ee80*/  FMUL R24, R24, R192 ;  /* 0x000000c018187220 */ /* 0x000fe20000400000 */
[----:B------:R0:W-:Y:S01]  /*ee90*/  @P6 STG.E.U16 desc[UR40][R152.64+0x22], R0 ;  /* 0x0000220098006986 */ /* 0x0001e2000c101528 */
[----:B------:R-:W-:Y:S01]  /*eea0*/  IADD3 R20, P6, R15, R202, RZ ;  /* 0x000000ca0f147210 */ /* 0x000fe20007fde0ff */
[----:B------:R-:W-:Y:S01]  /*eeb0*/  FMUL R25, R25, R192 ;  /* 0x000000c019197220 */ /* 0x000fe20000400000 */
[----:B------:R-:W-:Y:S01]  /*eec0*/  F2FP.F16.F32.PACK_AB R44, RZ, R44 ;  /* 0x0000002cff2c723e */ /* 0x000fe200000000ff */
[----:B------:R-:W-:Y:S01]  /*eed0*/  FMUL R26, R26, R192 ;  /* 0x000000c01a1a7220 */ /* 0x000fe20000400000 */
[----:B------:R-:W-:Y:S01]  /*eee0*/  F2FP.F16.F32.PACK_AB R46, RZ, R46 ;  /* 0x0000002eff2e723e */ /* 0x000fe200000000ff */
[----:B------:R-:W-:Y:S01]  /*eef0*/  IMAD.X R21, R203, 0x1, R3, P6 ;  /* 0x00000001cb157824 */ /* 0x000fe200030e0603 */
[----:B------:R-:W-:Y:S01]  /*ef00*/  IADD3 R14, P6, R15, R12, RZ ;  /* 0x0000000c0f0e7210 */ /* 0x000fe20007fde0ff */
[-C--:B------:R-:W-:Y:S01]  /*ef10*/  FMUL R27, R27, R192.reuse ;  /* 0x000000c01b1b7220 */ /* 0x080fe20000400000 */
[----:B------:R-:W-:Y:S01]  /*ef20*/  F2FP.F16.F32.PACK_AB R47, RZ, R47 ;  /* 0x0000002fff2f723e */ /* 0x000fe200000000ff */
[----:B------:R-:W-:Y:S01]  /*ef30*/  FMUL R28, R28, R192 ;  /* 0x000000c01c1c7220 */ /* 0x000fe20000400000 */
[----:B------:R-:W-:Y:S01]  /*ef40*/  F2FP.F16.F32.PACK_AB R32, RZ, R32 ;  /* 0x00000020ff20723e */ /* 0x000fe200000000ff */
[----:B------:R-:W-:Y:S01]  /*ef50*/  IMAD.X R15, R3, 0x1, R13, P6 ;  /* 0x00000001030f7824 */ /* 0x000fe200030e060d */
[----:B------:R-:W-:Y:S01]  /*ef60*/  ISETP.GT.AND P6, PT, R4, 0x10, P3 ;  /* 0x000000100400780c */ /* 0x000fe20001fc4270 */
[-C--:B------:R-:W-:Y:S01]  /*ef70*/  FMUL R29, R29, R192.reuse ;  /* 0x000000c01d1d7220 */ /* 0x080fe20000400000 */
[----:B------:R-:W-:Y:S01]  /*ef80*/  F2FP.F16.F32.PACK_AB R33, RZ, R33 ;  /* 0x00000021ff21723e */ /* 0x000fe200000000ff */
[----:B------:R-:W-:Y:S01]  /*ef90*/  FMUL R30, R30, R192 ;  /* 0x000000c01e1e7220 */ /* 0x000fe20000400000 */
[----:B------:R-:W-:Y:S01]  /*efa0*/  F2FP.F16.F32.PACK_AB R34, RZ, R34 ;  /* 0x00000022ff22723e */ /* 0x000fe200000000ff */
[----:B------:R-:W-:Y:S01]  /*efb0*/  FMUL R31, R31, R192 ;  /* 0x000000c01f1f7220 */ /* 0x000fe20000400000 */
[----:B------:R-:W-:-:S02]  /*efc0*/  F2FP.F16.F32.PACK_AB R35, RZ, R35 ;  /* 0x00000023ff23723e */ /* 0x000fc400000000ff */
[----:B------:R-:W-:Y:S02]  /*efd0*/  F2FP.F16.F32.PACK_AB R36, RZ, R36 ;  /* 0x00000024ff24723e */ /* 0x000fe400000000ff */
[----:B------:R-:W-:Y:S02]  /*efe0*/  F2FP.F16.F32.PACK_AB R37, RZ, R37 ;  /* 0x00000025ff25723e */ /* 0x000fe400000000ff */
[----:B------:R-:W-:Y:S01]  /*eff0*/  F2FP.F16.F32.PACK_AB R38, RZ, R38 ;  /* 0x00000026ff26723e */ /* 0x000fe200000000ff */
[----:B------:R-:W-:Y:S01]  /*f000*/  @P6 STG.E.U16 desc[UR40][R20.64+0x20], R154 ;  /* 0x0000209a14006986 */ /* 0x000fe2000c101528 */
[----:B------:R-:W-:Y:S02]  /*f010*/  ISETP.GT.AND P6, PT, R4, 0x11, P3 ;  /* 0x000000110400780c */ /* 0x000fe40001fc4270 */
[----:B------:R-:W-:Y:S02]  /*f020*/  F2FP.F16.F32.PACK_AB R39, RZ, R39 ;  /* 0x00000027ff27723e */ /* 0x000fe400000000ff */
[----:B------:R-:W-:-:S02]  /*f030*/  F2FP.F16.F32.PACK_AB R24, RZ, R24 ;  /* 0x00000018ff18723e */ /* 0x000fc400000000ff */
[----:B------:R-:W-:Y:S02]  /*f040*/  F2FP.F16.F32.PACK_AB R25, RZ, R25 ;  /* 0x00000019ff19723e */ /* 0x000fe400000000ff */
[----:B------:R-:W-:Y:S02]  /*f050*/  F2FP.F16.F32.PACK_AB R26, RZ, R26 ;  /* 0x0000001aff1a723e */ /* 0x000fe400000000ff */
[----:B------:R-:W-:Y:S02]  /*f060*/  F2FP.F16.F32.PACK_AB R27, RZ, R27 ;  /* 0x0000001bff1b723e */ /* 0x000fe400000000ff */
[----:B------:R-:W-:Y:S01]  /*f070*/  F2FP.F16.F32.PACK_AB R28, RZ, R28 ;  /* 0x0000001cff1c723e */ /* 0x000fe200000000ff */
[----:B------:R-:W-:Y:S01]  /*f080*/  @P6 STG.E.U16 desc[UR40][R20.64+0x22], R155 ;  /* 0x0000229b14006986 */ /* 0x000fe2000c101528 */
[----:B------:R-:W-:Y:S02]  /*f090*/  ISETP.GT.AND P6, PT, R4, 0x18, P0 ;  /* 0x000000180400780c */ /* 0x000fe400007c4270 */
[----:B------:R-:W-:-:S02]  /*f0a0*/  F2FP.F16.F32.PACK_AB R29, RZ, R29 ;  /* 0x0000001dff1d723e */ /* 0x000fc400000000ff */
[----:B------:R-:W-:Y:S02]  /*f0b0*/  F2FP.F16.F32.PACK_AB R30, RZ, R30 ;  /* 0x0000001eff1e723e */ /* 0x000fe400000000ff */
[----:B------:R-:W-:-:S07]  /*f0c0*/  F2FP.F16.F32.PACK_AB R31, RZ, R31 ;  /* 0x0000001fff1f723e */ /* 0x000fce00000000ff */
[----:B0-----:R-:W-:Y:S01]  /*f0d0*/  @P6 MOV R152, R202 ;  /* 0x000000ca00986202 */ /* 0x001fe20000000f00 */
[----:B------:R-:W-:-:S05]  /*f0e0*/  @P6 IMAD.MOV.U32 R153, RZ, RZ, R203 ;  /* 0x000000ffff996224 */ /* 0x000fca00078e00cb */
[----:B------:R0:W-:Y:S01]  /*f0f0*/  @P6 STG.E.U16 desc[UR40][R152.64+0x30], R156 ;  /* 0x0000309c98006986 */ /* 0x0001e2000c101528 */
[----:B------:R-:W-:-:S13]  /*f100*/  ISETP.GT.AND P6, PT, R4, 0x19, P0 ;  /* 0x000000190400780c */ /* 0x000fda00007c4270 */
[----:B0-----:R-:W-:Y:S02]  /*f110*/  @P6 IMAD.MOV.U32 R152, RZ, RZ, R202 ;  /* 0x000000ffff986224 */ /* 0x001fe400078e00ca */
[----:B------:R-:W-:-:S05]  /*f120*/  @P6 IMAD.MOV.U32 R153, RZ, RZ, R203 ;  /* 0x000000ffff996224 */ /* 0x000fca00078e00cb */
[----:B------:R-:W-:Y:S01]  /*f130*/  @P6 STG.E.U16 desc[UR40][R152.64+0x32], R157 ;  /* 0x0000329d98006986 */ /* 0x000fe2000c101528 */
[----:B------:R-:W-:-:S13]  /*f140*/  ISETP.GT.AND P6, PT, R4, 0x18, P3 ;  /* 0x000000180400780c */ /* 0x000fda0001fc4270 */
        /* <DEDUP_REMOVED lines=8> */
[----:B------:R0:W-:Y:S01]  /*f1d0*/  @P6 STG.E.U16 desc[UR40][R14.64+0x20], R146 ;  /* 0x000020920e006986 */ /* 0x0001e2000c101528 */
        /* <DEDUP_REMOVED lines=27> */
[----:B0-----:R-:W-:Y:S01]  /*f390*/  @P6 IMAD.MOV.U32 R14, RZ, RZ, R202 ;  /* 0x000000ffff0e6224 */ /* 0x001fe200078e00ca */
[----:B------:R-:W-:-:S05]  /*f3a0*/  @P6 MOV R15, R203 ;  /* 0x000000cb000f6202 */ /* 0x000fca0000000f00 */
[----:B------:R0:W-:Y:S01]  /*f3b0*/  @P6 STG.E.U16 desc[UR40][R14.64+0x40], R128 ;  /* 0x000040800e006986 */ /* 0x0001e2000c101528 */
[----:B------:R-:W-:-:S13]  /*f3c0*/  ISETP.GT.AND P6, PT, R4, 0x21, P0 ;  /* 0x000000210400780c */ /* 0x000fda00007c4270 */
[----:B0-----:R-:W-:Y:S02]  /*f3d0*/  @P6 IMAD.MOV.U32 R14, RZ, RZ, R202 ;  /* 0x000000ffff0e6224 */ /* 0x001fe400078e00ca */
[----:B------:R-:W-:-:S05]  /*f3e0*/  @P6 IMAD.MOV.U32 R15, RZ, RZ, R203 ;  /* 0x000000ffff0f6224 */ /* 0x000fca00078e00cb */
[----:B------:R0:W-:Y:S01]  /*f3f0*/  @P6 STG.E.U16 desc[UR40][R14.64+0x42], R129 ;  /* 0x000042810e006986 */ /* 0x0001e2000c101528 */
[----:B------:R-:W-:-:S13]  /*f400*/  ISETP.GT.AND P6, PT, R4, 0x20, P3 ;  /* 0x000000200400780c */ /* 0x000fda0001fc4270 */
[----:B0-----:R-:W-:Y:S02]  /*f410*/  @P6 IMAD.MOV.U32 R14, RZ, RZ, R20 ;  /* 0x000000ffff0e6224 */ /* 0x001fe400078e0014 */
[----:B------:R-:W-:-:S05]  /*f420*/  @P6 IMAD.MOV.U32 R15, RZ, RZ, R21 ;  /* 0x000000ffff0f6224 */ /* 0x000fca00078e0015 */
[----:B------:R0:W-:Y:S01]  /*f430*/  @P6 STG.E.U16 desc[UR40][R14.64+0x40], R130 ;  /* 0x000040820e006986 */ /* 0x0001e2000c101528 */
[----:B------:R-:W-:-:S13]  /*f440*/  ISETP.GT.AND P6, PT, R4, 0x21, P3 ;  /* 0x000000210400780c */ /* 0x000fda0001fc4270 */
[----:B0-----:R-:W-:Y:S01]  /*f450*/  @P6 MOV R14, R20 ;  /* 0x00000014000e6202 */ /* 0x001fe20000000f00 */
[----:B------:R-:W-:-:S05]  /*f460*/  @P6 IMAD.MOV.U32 R15, RZ, RZ, R21 ;  /* 0x000000ffff0f6224 */ /* 0x000fca00078e0015 */
[----:B------:R0:W-:Y:S01]  /*f470*/  @P6 STG.E.U16 desc[UR40][R14.64+0x42], R131 ;  /* 0x000042830e006986 */ /* 0x0001e2000c101528 */
[----:B------:R-:W-:-:S13]  /*f480*/  ISETP.GT.AND P6, PT, R4, 0x28, P0 ;  /* 0x000000280400780c */ /* 0x000fda00007c4270 */
[----:B0-----:R-:W-:Y:S02]  /*f490*/  @P6 IMAD.MOV.U32 R14, RZ, RZ, R202 ;  /* 0x000000ffff0e6224 */ /* 0x001fe400078e00ca */
[----:B------:R-:W-:-:S05]  /*f4a0*/  @P6 IMAD.MOV.U32 R15, RZ, RZ, R203 ;  /* 0x000000ffff0f6224 */ /* 0x000fca00078e00cb */
[----:B------:R0:W-:Y:S01]  /*f4b0*/  @P6 STG.E.U16 desc[UR40][R14.64+0x50], R132 ;  /* 0x000050840e006986 */ /* 0x0001e2000c101528 */
        /* <DEDUP_REMOVED lines=228> */
[C---:B------:R-:W-:Y:S02]  /*10300*/  ISETP.GT.AND P6, PT, R4.reuse, 0x68, P4 ;  /* 0x000000680400780c */ /* 0x040fe400027c4270 */
[----:B------:R-:W-:-:S11]  /*10310*/  ISETP.GT.AND P4, PT, R4, 0x69, P4 ;  /* 0x000000690400780c */ /* 0x000fd60002784270 */
[----:B------:R-:W-:Y:S04]  /*10320*/  @P6 STG.E.U16 desc[UR40][R6.64+0xd0], R44 ;  /* 0x0000d02c06006986 */ /* 0x000fe8000c101528 */
[----:B------:R0:W-:Y:S01]  /*10330*/  @P4 STG.E.U16 desc[UR40][R6.64+0xd2], R45 ;  /* 0x0000d22d06004986 */ /* 0x0001e2000c101528 */
[C---:B------:R-:W-:Y:S02]  /*10340*/  ISETP.GT.AND P4, PT, R4.reuse, 0x68, P5 ;  /* 0x000000680400780c */ /* 0x040fe40002f84270 */
[----:B------:R-:W-:-:S11]  /*10350*/  ISETP.GT.AND P5, PT, R4, 0x69, P5 ;  /* 0x000000690400780c */ /* 0x000fd60002fa4270 */
[----:B------:R-:W-:Y:S01]  /*10360*/  @P4 STG.E.U16 desc[UR40][R8.64+0xd0], R46 ;  /* 0x0000d02e08004986 */ /* 0x000fe2000c101528 */
[----:B------:R-:W-:-:S03]  /*10370*/  ISETP.GT.AND P4, PT, R4, 0x60, P0 ;  /* 0x000000600400780c */ /* 0x000fc60000784270 */
[----:B------:R-:W-:Y:S01]  /*10380*/  @P5 STG.E.U16 desc[UR40][R8.64+0xd2], R47 ;  /* 0x0000d22f08005986 */ /* 0x000fe2000c101528 */
[----:B------:R-:W-:-:S09]  /*10390*/  ISETP.GT.AND P5, PT, R4, 0x61, P0 ;  /* 0x000000610400780c */ /* 0x000fd200007a4270 */
[----:B0-----:R-:W-:Y:S02]  /*103a0*/  @P4 IMAD.MOV.U32 R6, RZ, RZ, R202 ;  /* 0x000000ffff064224 */ /* 0x001fe400078e00ca */
[----:B------:R-:W-:-:S05]  /*103b0*/  @P4 IMAD.MOV.U32 R7, RZ, RZ, R203 ;  /* 0x000000ffff074224 */ /* 0x000fca00078e00cb */
[----:B------:R0:W-:Y:S01]  /*103c0*/  @P4 STG.E.U16 desc[UR40][R6.64+0xc0], R32 ;  /* 0x0000c02006004986 */ /* 0x0001e2000c101528 */
[----:B------:R-:W-:Y:S01]  /*103d0*/  ISETP.GT.AND P4, PT, R4, 0x60, P3 ;  /* 0x000000600400780c */ /* 0x000fe20001f84270 */
[----:B0-----:R-:W-:Y:S01]  /*103e0*/  @P5 IMAD.MOV.U32 R6, RZ, RZ, R202 ;  /* 0x000000ffff065224 */ /* 0x001fe200078e00ca */
[----:B------:R-:W-:-:S05]  /*103f0*/  @P5 MOV R7, R203 ;  /* 0x000000cb00075202 */ /* 0x000fca0000000f00 */
[----:B------:R0:W-:Y:S01]  /*10400*/  @P5 STG.E.U16 desc[UR40][R6.64+0xc2], R33 ;  /* 0x0000c22106005986 */ /* 0x0001e2000c101528 */
[----:B------:R-:W-:-:S05]  /*10410*/  ISETP.GT.AND P5, PT, R4, 0x61, P3 ;  /* 0x000000610400780c */ /* 0x000fca0001fa4270 */
[----:B0-----:R-:W-:Y:S02]  /*10420*/  @P4 IMAD.MOV.U32 R6, RZ, RZ, R20 ;  /* 0x000000ffff064224 */ /* 0x001fe400078e0014 */
[----:B------:R-:W-:-:S05]  /*10430*/  @P4 IMAD.MOV.U32 R7, RZ, RZ, R21 ;  /* 0x000000ffff074224 */ /* 0x000fca00078e0015 */
[----:B------:R0:W-:Y:S01]  /*10440*/  @P4 STG.E.U16 desc[UR40][R6.64+0xc0], R34 ;  /* 0x0000c02206004986 */ /* 0x0001e2000c101528 */
[C---:B------:R-:W-:Y:S02]  /*10450*/  ISETP.GT.AND P4, PT, R4.reuse, 0x68, P0 ;  /* 0x000000680400780c */ /* 0x040fe40000784270 */
[----:B------:R-:W-:Y:S01]  /*10460*/  ISETP.GT.AND P0, PT, R4, 0x69, P0 ;  /* 0x000000690400780c */ /* 0x000fe20000704270 */
[----:B0-----:R-:W-:Y:S01]  /*10470*/  @P5 IMAD.MOV.U32 R6, RZ, RZ, R20 ;  /* 0x000000ffff065224 */ /* 0x001fe200078e0014 */
[----:B------:R-:W-:-:S05]  /*10480*/  @P5 MOV R7, R21 ;  /* 0x0000001500075202 */ /* 0x000fca0000000f00 */
[----:B------:R0:W-:Y:S01]  /*10490*/  @P5 STG.E.U16 desc[UR40][R6.64+0xc2], R35 ;  /* 0x0000c22306005986 */ /* 0x0001e2000c101528 */
[C---:B------:R-:W-:Y:S02]  /*104a0*/  ISETP.GT.AND P5, PT, R4.reuse, 0x68, P3 ;  /* 0x000000680400780c */ /* 0x040fe40001fa4270 */
[----:B------:R-:W-:Y:S01]  /*104b0*/  ISETP.GT.AND P3, PT, R4, 0x69, P3 ;  /* 0x000000690400780c */ /* 0x000fe20001f64270 */
[----:B0-----:R-:W-:Y:S02]  /*104c0*/  @P4 IMAD.MOV.U32 R6, RZ, RZ, R202 ;  /* 0x000000ffff064224 */ /* 0x001fe400078e00ca */
[----:B------:R-:W-:-:S05]  /*104d0*/  @P4 IMAD.MOV.U32 R7, RZ, RZ, R203 ;  /* 0x000000ffff074224 */ /* 0x000fca00078e00cb */
[----:B------:R0:W-:Y:S01]  /*104e0*/  @P4 STG.E.U16 desc[UR40][R6.64+0xd0], R36 ;  /* 0x0000d02406004986 */ /* 0x0001e2000c101528 */
[----:B------:R-:W-:-:S03]  /*104f0*/  ISETP.GT.AND P4, PT, R4, 0x60, P2 ;  /* 0x000000600400780c */ /* 0x000fc60001784270 */
[----:B------:R-:W-:Y:S01]  /*10500*/  @P0 STG.E.U16 desc[UR40][R202.64+0xd2], R37 ;  /* 0x0000d225ca000986 */ /* 0x000fe2000c101528 */
[----:B------:R-:W-:Y:S01]  /*10510*/  ISETP.GT.AND P0, PT, R4, 0x61, P2 ;  /* 0x000000610400780c */ /* 0x000fe20001704270 */
[----:B0-----:R-:W-:Y:S01]  /*10520*/  @P5 IMAD.MOV.U32 R6, RZ, RZ, R20 ;  /* 0x000000ffff065224 */ /* 0x001fe200078e0014 */
[----:B------:R-:W-:-:S05]  /*10530*/  @P5 MOV R7, R21 ;  /* 0x0000001500075202 */ /* 0x000fca0000000f00 */
[----:B------:R-:W-:Y:S01]  /*10540*/  @P5 STG.E.U16 desc[UR40][R6.64+0xd0], R38 ;  /* 0x0000d02606005986 */ /* 0x000fe2000c101528 */
[----:B------:R-:W-:-:S03]  /*10550*/  ISETP.GT.AND P5, PT, R4, 0x60, P1 ;  /* 0x000000600400780c */ /* 0x000fc60000fa4270 */
[----:B------:R-:W-:Y:S01]  /*10560*/  @P3 STG.E.U16 desc[UR40][R20.64+0xd2], R39 ;  /* 0x0000d22714003986 */ /* 0x000fe2000c101528 */
[----:B------:R-:W-:-:S03]  /*10570*/  ISETP.GT.AND P3, PT, R4, 0x61, P1 ;  /* 0x000000610400780c */ /* 0x000fc60000f64270 */
[----:B------:R-:W-:Y:S01]  /*10580*/  @P4 STG.E.U16 desc[UR40][R12.64+0xc0], R24 ;  /* 0x0000c0180c004986 */ /* 0x000fe2000c101528 */
[C---:B------:R-:W-:Y:S02]  /*10590*/  ISETP.GT.AND P4, PT, R4.reuse, 0x68, P1 ;  /* 0x000000680400780c */ /* 0x040fe40000f84270 */
[C---:B------:R-:W-:Y:S01]  /*105a0*/  ISETP.GT.AND P1, PT, R4.reuse, 0x69, P1 ;  /* 0x000000690400780c */ /* 0x040fe20000f24270 */
[----:B------:R-:W-:Y:S01]  /*105b0*/  @P0 STG.E.U16 desc[UR40][R12.64+0xc2], R25 ;  /* 0x0000c2190c000986 */ /* 0x000fe2000c101528 */
[C---:B------:R-:W-:Y:S01]  /*105c0*/  ISETP.GT.AND P0, PT, R4.reuse, 0x68, P2 ;  /* 0x000000680400780c */ /* 0x040fe20001704270 */
[----:B------:R-:W-:Y:S01]  /*105d0*/  @P5 IMAD.MOV.U32 R5, RZ, RZ, R11 ;  /* 0x000000ffff055224 */ /* 0x000fe200078e000b */
[----:B------:R-:W-:Y:S01]  /*105e0*/  ISETP.GT.AND P2, PT, R4, 0x69, P2 ;  /* 0x000000690400780c */ /* 0x000fe20001744270 */
[----:B------:R-:W-:-:S05]  /*105f0*/  @P5 IMAD.MOV.U32 R4, RZ, RZ, R10 ;  /* 0x000000ffff045224 */ /* 0x000fca00078e000a */
[----:B------:R0:W-:Y:S02]  /*10600*/  @P5 STG.E.U16 desc[UR40][R4.64+0xc0], R26 ;  /* 0x0000c01a04005986 */ /* 0x0001e4000c101528 */
[----:B0-----:R-:W-:Y:S01]  /*10610*/  @P3 IMAD.MOV.U32 R4, RZ, RZ, R10 ;  /* 0x000000ffff043224 */ /* 0x001fe200078e000a */
[----:B------:R-:W-:-:S05]  /*10620*/  @P3 MOV R5, R11 ;  /* 0x0000000b00053202 */ /* 0x000fca0000000f00 */
[----:B------:R0:W-:Y:S04]  /*10630*/  @P3 STG.E.U16 desc[UR40][R4.64+0xc2], R27 ;  /* 0x0000c21b04003986 */ /* 0x0001e8000c101528 */
[----:B------:R1:W-:Y:S04]  /*10640*/  @P0 STG.E.U16 desc[UR40][R12.64+0xd0], R28 ;  /* 0x0000d01c0c000986 */ /* 0x0003e8000c101528 */
[----:B------:R1:W-:Y:S01]  /*10650*/  @P2 STG.E.U16 desc[UR40][R12.64+0xd2], R29 ;  /* 0x0000d21d0c002986 */ /* 0x0003e2000c101528 */
[----:B0-----:R-:W-:Y:S02]  /*10660*/  @P4 IMAD.MOV.U32 R4, RZ, RZ, R10 ;  /* 0x000000ffff044224 */ /* 0x001fe400078e000a */
[----:B------:R-:W-:-:S05]  /*10670*/  @P4 IMAD.MOV.U32 R5, RZ, RZ, R11 ;  /* 0x000000ffff054224 */ /* 0x000fca00078e000b */
[----:B------:R1:W-:Y:S04]  /*10680*/  @P4 STG.E.U16 desc[UR40][R4.64+0xd0], R30 ;  /* 0x0000d01e04004986 */ /* 0x0003e8000c101528 */
[----:B------:R1:W-:Y:S02]  /*10690*/  @P1 STG.E.U16 desc[UR40][R10.64+0xd2], R31 ;  /* 0x0000d21f0a001986 */ /* 0x0003e4000c101528 */
.L_x_360:
[----:B------:R-:W-:Y:S05]  /*106a0*/  BSYNC B0 ;  /* 0x0000000000007941 */ /* 0x000fea0003800000 */
.L_x_32:
[----:B------:R-:W-:Y:S01]  /*106b0*/  ULDC UR4, c[0x0][0xc] ;  /* 0x0000030000047ab9 */ /* 0x000fe20000000800 */
[----:B------:R-:W-:Y:S01]  /*106c0*/  ULDC UR5, c[0x0][0x10] ;  /* 0x0000040000057ab9 */ /* 0x000fe20000000800 */
[----:B0-----:R-:W0:Y:S01]  /*106d0*/  LDC R3, c[0x0][0x14] ;  /* 0x00000500ff037b82 */ /* 0x001e220000000800 */
[----:B------:R-:W-:Y:S01]  /*106e0*/  UIMAD.WIDE.U32 UR4, UR4, UR5, URZ ;  /* 0x00000005040472a5 */ /* 0x000fe2000f8e003f */
[----:B-1----:R-:W-:Y:S01]  /*106f0*/  MOV R5, R19 ;  /* 0x0000001300057202 */ /* 0x002fe20000000f00 */
[----:B------:R-:W-:Y:S01]  /*10700*/  IMAD.MOV.U32 R4, RZ, RZ, R22 ;  /* 0x000000ffff047224 */ /* 0x000fe200078e0016 */
[----:B------:R-:W-:Y:S02]  /*10710*/  PRMT R0, RZ, 0x7610, R0 ;  /* 0x00007610ff007816 */ /* 0x000fe40000000000 */
[----:B------:R-:W-:Y:S01]  /*10720*/  MOV R17, 0xffffffff ;  /* 0xffffffff00117802 */ /* 0x000fe20000000f00 */
[----:B0-----:R-:W-:-:S04]  /*10730*/  IMAD.WIDE.U32 R4, R3, UR4, R4 ;  /* 0x0000000403047c25 */ /* 0x001fc8000f8e0004 */
[----:B------:R-:W-:Y:S01]  /*10740*/  IMAD R3, R3, UR5, RZ ;  /* 0x0000000503037c24 */ /* 0x000fe2000f8e02ff */
[----:B------:R-:W-:Y:S01]  /*10750*/  ULDC.64 UR4, c[0x0][0x650] ;  /* 0x0001940000047ab9 */ /* 0x000fe20000000a00 */
[----:B------:R-:W-:Y:S01]  /*10760*/  IMAD.MOV.U32 R22, RZ, RZ, R4 ;  /* 0x000000ffff167224 */ /* 0x000fe200078e0004 */
[----:B------:R-:W-:Y:S01]  /*10770*/  ISETP.GE.U32.AND P0, PT, R4, UR4, PT ;  /* 0x0000000404007c0c */ /* 0x000fe2000bf06070 */
[----:B------:R-:W-:Y:S02]  /*10780*/  IMAD.IADD R19, R5, 0x1, R3 ;  /* 0x0000000105137824 */ /* 0x000fe400078e0203 */
[----:B------:R-:W-:-:S03]  /*10790*/  IMAD.MOV.U32 R3, RZ, RZ, -0x1 ;  /* 0xffffffffff037424 */ /* 0x000fc600078e00ff */
[----:B------:R-:W-:Y:S02]  /*107a0*/  ISETP.GE.U32.AND.EX P0, PT, R19, UR5, PT, P0 ;  /* 0x0000000513007c0c */ /* 0x000fe4000bf06100 */
[----:B------:R0:W-:Y:S11]  /*107b0*/  STL [R1], R3 ;  /* 0x0000000301007387 */ /* 0x0001f60000100800 */
[----:B0-----:R-:W-:Y:S05]  /*107c0*/  @P0 BRA `(.L_x_361) ;  /* 0x0000000400740947 */ /* 0x001fea0003800000 */
[----:B----4-:R-:W0:Y:S01]  /*107d0*/  S2R R12, SR_CTAID.X ;  /* 0x00000000000c7919 */ /* 0x010e220000002500 */
[----:B------:R-:W1:Y:S01]  /*107e0*/  LDC.64 R10, c[0x0][0x628] ;  /* 0x00018a00ff0a7b82 */ /* 0x000e620000000a00 */
[----:B------:R-:W-:Y:S01]  /*107f0*/  ULDC UR4, c[0x0][0x150] ;  /* 0x0000540000047ab9 */ /* 0x000fe20000000800 */
[----:B------:R-:W-:Y:S01]  /*10800*/  IMAD.MOV.U32 R8, RZ, RZ, R22 ;  /* 0x000000ffff087224 */ /* 0x000fe200078e0016 */
[----:B------:R-:W4:Y:S01]  /*10810*/  S2R R24, SR_CTAID.Y ;  /* 0x0000000000187919 */ /* 0x000f220000002600 */
[----:B------:R-:W-:-:S04]  /*10820*/  IMAD.MOV.U32 R9, RZ, RZ, R19 ;  /* 0x000000ffff097224 */ /* 0x000fc800078e0013 */
[----:B------:R-:W2:Y:S08]  /*10830*/  LDC R21, c[0x0][0x144] ;  /* 0x00005100ff157b82 */ /* 0x000eb00000000800 */
[----:B------:R-:W2:Y:S08]  /*10840*/  LDC R0, c[0x0][0x630] ;  /* 0x00018c00ff007b82 */ /* 0x000eb00000000800 */
[----:B------:R-:W2:Y:S01]  /*10850*/  LDC.64 R14, c[0x0][0x620] ;  /* 0x00018800ff0e7b82 */ /* 0x000ea20000000a00 */
[----:B-1----:R-:W-:-:S04]  /*10860*/  ISETP.NE.U32.AND P0, PT, R10, RZ, PT ;  /* 0x000000ff0a00720c */ /* 0x002fc80003f05070 */
[----:B------:R-:W-:Y:S02]  /*10870*/  ISETP.NE.AND.EX P0, PT, R11, RZ, PT, P0 ;  /* 0x000000ff0b00720c */ /* 0x000fe40003f05300 */
[----:B0-----:R-:W-:-:S05]  /*10880*/  I2FP.F32.U32 R3, R12 ;  /* 0x0000000c00037245 */ /* 0x001fca0000201000 */
[----:B------:R-:W-:-:S04]  /*10890*/  FMUL R3, R3, UR4 ;  /* 0x0000000403037c20 */ /* 0x000fc80008400000 */
[----:B------:R0:W1:Y:S02]  /*108a0*/  F2I.U32.TRUNC.NTZ R20, R3 ;  /* 0x0000000300147305 */ /* 0x000064000020f000 */
[----:B----4-:R-:W-:Y:S05]  /*108b0*/  @!P0 BRA `(.L_x_362) ;  /* 0x0000000000288947 */ /* 0x010fea0003800000 */
[----:B0-----:R-:W0:Y:S02]  /*108c0*/  LDC R3, c[0x0][0x634] ;  /* 0x00018d00ff037b82 */ /* 0x001e240000000800 */
[----:B0-----:R-:W-:-:S05]  /*108d0*/  IADD3 R3, P0, R22, R3, RZ ;  /* 0x0000000316037210 */ /* 0x001fca0007f1e0ff */
        /* <DEDUP_REMOVED lines=8> */
.L_x_362:
[-CC-:B--2---:R-:W-:Y:S01]  /*10960*/  SHF.R.U64 R17, R8, R0.reuse, R9.reuse ;  /* 0x0000000008117219 */ /* 0x184fe20000001209 */
[----:B------:R-:W2:Y:S01]  /*10970*/  LDC.64 R28, c[0x0][0x640] ;  /* 0x00019000ff1c7b82 */ /* 0x000ea20000000a00 */
[----:B------:R-:W-:Y:S01]  /*10980*/  SHF.R.U32.HI R0, RZ, R0, R9 ;  /* 0x00000000ff007219 */ /* 0x000fe20000011609 */
[----:B-1----:R-:W-:Y:S01]  /*10990*/  IMAD.MOV R20, RZ, RZ, -R20 ;  /* 0x000000ffff147224 */ /* 0x002fe200078e0a14 */
[----:B0-----:R-:W-:Y:S01]  /*109a0*/  IADD3 R3, P0, RZ, -R17, RZ ;  /* 0x80000011ff037210 */ /* 0x001fe20007f1e0ff */
[----:B------:R-:W-:Y:S01]  /*109b0*/  ULDC UR4, c[0x0][0x154] ;  /* 0x0000550000047ab9 */ /* 0x000fe20000000800 */
[----:B------:R-:W-:Y:S01]  /*109c0*/  MOV R4, R22 ;  /* 0x0000001600047202 */ /* 0x000fe20000000f00 */
[----:B------:R-:W-:Y:S01]  /*109d0*/  IMAD R21, R21, R20, R12 ;  /* 0x0000001415157224 */ /* 0x000fe200078e020c */
[----:B------:R-:W-:Y:S01]  /*109e0*/  MOV R7, 0x1 ;  /* 0x0000000100077802 */ /* 0x000fe20000000f00 */
[----:B------:R-:W0:Y:S01]  /*109f0*/  LDC R6, c[0x0][0x618] ;  /* 0x00018600ff067b82 */ /* 0x000e220000000800 */
[----:B------:R-:W-:-:S04]  /*10a00*/  IMAD.X R5, RZ, RZ, ~R0, P0 ;  /* 0x000000ffff057224 */ /* 0x000fc800000e0e00 */
[-C--:B------:R-:W-:Y:S02]  /*10a10*/  IMAD R0, R5, R14.reuse, RZ ;  /* 0x0000000e05007224 */ /* 0x080fe400078e02ff */
[----:B------:R-:W-:Y:S01]  /*10a20*/  IMAD.MOV.U32 R5, RZ, RZ, R19 ;  /* 0x000000ffff057224 */ /* 0x000fe200078e0013 */
[----:B------:R-:W1:Y:S01]  /*10a30*/  LDC R8, c[0x0][0x608] ;  /* 0x00018200ff087b82 */ /* 0x000e620000000800 */
[----:B------:R-:W-:-:S04]  /*10a40*/  IMAD.WIDE.U32 R4, R3, R14, R4 ;  /* 0x0000000e03047225 */ /* 0x000fc800078e0004 */
[----:B------:R-:W-:-:S03]  /*10a50*/  IMAD R3, R3, R15, R0 ;  /* 0x0000000f03037224 */ /* 0x000fc600078e0200 */
[----:B------:R-:W4:Y:S01]  /*10a60*/  LDC R26, c[0x0][0x658] ;  /* 0x00019600ff1a7b82 */ /* 0x000f220000000800 */
[----:B------:R-:W-:Y:S01]  /*10a70*/  I2FP.F32.U32 R0, R24 ;  /* 0x0000001800007245 */ /* 0x000fe20000201000 */
[----:B------:R-:W-:Y:S01]  /*10a80*/  IMAD.IADD R3, R5, 0x1, R3 ;  /* 0x0000000105037824 */ /* 0x000fe200078e0203 */
[----:B--2---:R-:W-:Y:S01]  /*10a90*/  ISETP.NE.U32.AND P0, PT, R28, RZ, PT ;  /* 0x000000ff1c00720c */ /* 0x004fe20003f05070 */
[----:B------:R-:W-:Y:S02]  /*10aa0*/  IMAD.MOV.U32 R5, RZ, RZ, -0x1 ;  /* 0xffffffffff057424 */ /* 0x000fe400078e00ff */
[----:B------:R-:W-:Y:S02]  /*10ab0*/  FMUL R0, R0, UR4 ;  /* 0x0000000400007c20 */ /* 0x000fe40008400000 */
[----:B------:R-:W2:Y:S01]  /*10ac0*/  LDC R15, c[0x0][0x148] ;  /* 0x00005200ff0f7b82 */ /* 0x000ea20000000800 */
[----:B0-----:R-:W-:Y:S01]  /*10ad0*/  SHF.R.U64 R12, R4, R6, R3 ;  /* 0x00000006040c7219 */ /* 0x001fe20000001203 */
[----:B------:R0:W0:Y:S01]  /*10ae0*/  F2I.U32.TRUNC.NTZ R13, R0 ;  /* 0x00000000000d7305 */ /* 0x000022000020f000 */
[----:B------:R-:W-:-:S02]  /*10af0*/  ISETP.NE.AND.EX P0, PT, R29, RZ, PT, P0 ;  /* 0x000000ff1d00720c */ /* 0x000fc40003f05300 */
[----:B------:R-:W-:-:S03]  /*10b00*/  SHF.R.U32.HI R3, RZ, R6, R3 ;  /* 0x00000006ff037219 */ /* 0x000fc60000011603 */
[----:B------:R-:W0:Y:S01]  /*10b10*/  LDC R20, c[0x0][0x600] ;  /* 0x00018000ff147b82 */ /* 0x000e220000000800 */
[-CC-:B-1----:R-:W-:Y:S02]  /*10b20*/  SHF.R.U64 R10, R12, R8.reuse, R3.reuse ;  /* 0x000000080c0a7219 */ /* 0x182fe40000001203 */
[----:B------:R-:W-:-:S05]  /*10b30*/  SHF.R.U32.HI R3, RZ, R8, R3 ;  /* 0x00000008ff037219 */ /* 0x000fca0000011603 */
[----:B------:R-:W1:Y:S01]  /*10b40*/  LDC R27, c[0x0][0x648] ;  /* 0x00019200ff1b7b82 */ /* 0x000e620000000800 */
[-C--:B----4-:R-:W-:Y:S02]  /*10b50*/  SHF.L.U32 R4, R5, R26.reuse, RZ ;  /* 0x0000001a05047219 */ /* 0x090fe400000006ff */
[--C-:B------:R-:W-:Y:S02]  /*10b60*/  SHF.R.U64 R14, R10, R26, R3.reuse ;  /* 0x0000001a0a0e7219 */ /* 0x100fe40000001203 */
[----:B------:R-:W-:Y:S02]  /*10b70*/  LOP3.LUT R25, RZ, R4, RZ, 0x33, !PT ;  /* 0x00000004ff197212 */ /* 0x000fe400078e33ff */
[-C--:B------:R-:W-:Y:S01]  /*10b80*/  SHF.R.U32.HI R5, RZ, R26.reuse, R3 ;  /* 0x0000001aff057219 */ /* 0x080fe20000011603 */
[----:B------:R-:W4:Y:S01]  /*10b90*/  LDC R30, c[0x0][0x638] ;  /* 0x00018e00ff1e7b82 */ /* 0x000f220000000800 */
[----:B------:R-:W-:Y:S01]  /*10ba0*/  SHF.L.U32 R218, R7, R26, RZ ;  /* 0x0000001a07da7219 */ /* 0x000fe200000006ff */
[----:B------:R-:W-:-:S06]  /*10bb0*/  IMAD.MOV.U32 R4, RZ, RZ, R14 ;  /* 0x000000ffff047224 */ /* 0x000fcc00078e000e */
[----:B------:R-:W0:Y:S01]  /*10bc0*/  LDC R31, c[0x0][0x610] ;  /* 0x00018400ff1f7b82 */ /* 0x000e220000000800 */
[----:B------:R-:W-:Y:S05]  /*10bd0*/  @!P0 BRA `(.L_x_363) ;  /* 0x0000000000288947 */ /* 0x000fea0003800000 */
[----:B------:R-:W3:Y:S02]  /*10be0*/  LDC R3, c[0x0][0x64c] ;  /* 0x00019300ff037b82 */ /* 0x000ee40000000800 */
[----:B---3--:R-:W-:-:S05]  /*10bf0*/  IADD3 R3, P0, R14, R3, RZ ;  /* 0x000000030e037210 */ /* 0x008fca0007f1e0ff */
[----:B------:R-:W-:-:S04]  /*10c00*/  IMAD.X R11, RZ, RZ, R5, P0 ;  /* 0x000000ffff0b7224 */ /* 0x000fc800000e0605 */
[----:B------:R-:W-:-:S04]  /*10c10*/  IMAD.WIDE.U32 R4, R11, R28, RZ ;  /* 0x0000001c0b047225 */ /* 0x000fc800078e00ff */
[----:B------:R-:W-:-:S04]  /*10c20*/  IMAD.WIDE.U32 R6, P0, R3, R29, R4 ;  /* 0x0000001d03067225 */ /* 0x000fc80007800004 */
[----:B------:R-:W-:Y:S01]  /*10c30*/  IMAD.WIDE.U32 R4, R3, R28, RZ ;  /* 0x0000001c03047225 */ /* 0x000fe200078e00ff */
[----:B------:R-:W-:-:S03]  /*10c40*/  MOV R8, R7 ;  /* 0x0000000700087202 */ /* 0x000fc60000000f00 */
[----:B------:R-:W-:Y:S01]  /*10c50*/  IMAD.X R9, RZ, RZ, RZ, P0 ;  /* 0x000000ffff097224 */ /* 0x000fe200000e06ff */
[----:B------:R-:W-:-:S05]  /*10c60*/  IADD3 RZ, P0, R5, R6, RZ ;  /* 0x0000000605ff7210 */ /* 0x000fca0007f1e0ff */
[----:B------:R-:W-:-:S08]  /*10c70*/  IMAD.WIDE.U32.X R4, R11, R29, R8, P0 ;  /* 0x0000001d0b047225 */ /* 0x000fd000000e0408 */
.L_x_363:
[----:B------:R-:W3:Y:S01]  /*10c80*/  LDC R3, c[0x0][0x65c] ;  /* 0x00019700ff037b82 */ /* 0x000ee20000000800 */
[----:B01----:R-:W-:Y:S01]  /*10c90*/  SHF.R.U64 R0, R4, R27, R5 ;  /* 0x0000001b04007219 */ /* 0x003fe20000001205 */
[----:B------:R-:W-:Y:S01]  /*10ca0*/  VIADD R7, R20, 0xffffffff ;  /* 0xffffffff14077836 */ /* 0x000fe20000000000 */
[----:B------:R-:W-:Y:S01]  /*10cb0*/  LOP3.LUT R5, R10, R25, RZ, 0xc0, !PT ;  /* 0x000000190a057212 */ /* 0x000fe200078ec0ff */
[----:B------:R-:W-:Y:S01]  /*10cc0*/  IMAD.MOV R13, RZ, RZ, -R13 ;  /* 0x000000ffff0d7224 */ /* 0x000fe200078e0a0d */
[----:B------:R-:W-:-:S03]  /*10cd0*/  MOV R4, 0x1 ;  /* 0x0000000100047802 */ /* 0x000fc60000000f00 */
[----:B------:R-:W-:Y:S01]  /*10ce0*/  IMAD R218, R218, R0, R5 ;  /* 0x00000000dada7224 */ /* 0x000fe200078e0205 */
[----:B------:R-:W-:Y:S02]  /*10cf0*/  LOP3.LUT R5, R12, R7, RZ, 0xc0, !PT ;  /* 0x000000070c057212 */ /* 0x000fe400078ec0ff */
[----:B---3--:R-:W-:Y:S01]  /*10d00*/  ISETP.NE.AND P0, PT, R3, 0x1, PT ;  /* 0x000000010300780c */ /* 0x008fe20003f05270 */
[----:B------:R-:W-:-:S04]  /*10d10*/  IMAD.MOV R3, RZ, RZ, -R0 ;  /* 0x000000ffff037224 */ /* 0x000fc800078e0a00 */
[----:B----4-:R-:W-:-:S04]  /*10d20*/  IMAD R0, R3, R30, R14 ;  /* 0x0000001e03007224 */ /* 0x010fc800078e020e */
[----:B------:R-:W-:Y:S01]  /*10d30*/  IMAD R3, R0, R20, R5 ;  /* 0x0000001400037224 */ /* 0x000fe200078e0205 */
[----:B------:R-:W-:-:S03]  /*10d40*/  PRMT R0, R4, 0x7610, R0 ;  /* 0x0000761004007816 */ /* 0x000fc60000000000 */
[----:B--2---:R-:W-:-:S04]  /*10d50*/  @P0 IMAD R21, R15, R13, R24 ;  /* 0x0000000d0f150224 */ /* 0x004fc800078e0218 */
[----:B------:R-:W-:-:S05]  /*10d60*/  IMAD R218, R218, R31, R21 ;  /* 0x0000001fdada7224 */ /* 0x000fca00078e0215 */
[----:B------:R-:W-:Y:S02]  /*10d70*/  SEL R4, R3, R218, !P0 ;  /* 0x000000da03047207 */ /* 0x000fe40004000000 */
[----:B------:R-:W-:-:S03]  /*10d80*/  SEL R218, R218, R3, !P0 ;  /* 0x00000003dada7207 */ /* 0x000fc60004000000 */
[----:B------:R0:W-:Y:S04]  /*10d90*/  STL [R1], R4 ;  /* 0x0000000401007387 */ /* 0x0001e80000100800 */
.L_x_361:
[----:B------:R1:W-:Y:S01]  /*10da0*/  STL [R1+0x4], R218 ;  /* 0x000004da01007387 */ /* 0x0003e20000100800 */
[----:B------:R-:W-:-:S13]  /*10db0*/  LOP3.LUT P0, RZ, R0, 0xff, RZ, 0xc0, !PT ;  /* 0x000000ff00ff7812 */ /* 0x000fda000780c0ff */
[----:B-1----:R-:W-:Y:S05]  /*10dc0*/  @P0 BRA `(.L_x_364) ;  /* 0xffffff0400180947 */ /* 0x002fea000383ffff */
[----:B------:R-:W-:Y:S05]  /*10dd0*/  EXIT ;  /* 0x000000000000794d */ /* 0x000fea0003800000 */
.L_x_7:
[----:B0-----:R-:W-:Y:S01]  /*10de0*/  ULDC.64 UR4, c[0x0][0x650] ;  /* 0x0001940000047ab9 */ /* 0x001fe20000000a00 */
[----:B------:R-:W-:Y:S01]  /*10df0*/  PRMT R2, RZ, 0x7610, R2 ;  /* 0x00007610ff027816 */ /* 0x000fe20000000002 */
[----:B------:R-:W-:Y:S01]  /*10e00*/  IMAD.MOV.U32 R12, RZ, RZ, -0x1 ;  /* 0xffffffffff0c7424 */ /* 0x000fe200078e00ff */
[----:B------:R-:W-:Y:S01]  /*10e10*/  ISETP.GE.U32.AND P0, PT, R22, UR4, PT ;  /* 0x0000000416007c0c */ /* 0x000fe2000bf06070 */
[----:B------:R-:W-:Y:S02]  /*10e20*/  IMAD.MOV.U32 R17, RZ, RZ, -0x1 ;  /* 0xffffffffff117424 */ /* 0x000fe400078e00ff */
[----:B------:R-:W-:Y:S01]  /*10e30*/  IMAD.MOV.U32 R13, RZ, RZ, -0x1 ;  /* 0xffffffffff0d7424 */ /* 0x000fe200078e00ff */
[----:B------:R-:W-:-:S13]  /*10e40*/  ISETP.GE.U32.AND.EX P0, PT, R19, UR5, PT, P0 ;  /* 0x0000000513007c0c */ /* 0x000fda000bf06100 */
[----:B------:R-:W-:Y:S05]  /*10e50*/  @P0 BRA `(.L_x_365) ;  /* 0x0000000400340947 */ /* 0x000fea0003800000 */
[----:B------:R-:W0:Y:S01]  /*10e60*/  LDC.64 R16, c[0x0][0x628] ;  /* 0x00018a00ff107b82 */ /* 0x000e220000000a00 */
[----:B------:R-:W-:Y:S01]  /*10e70*/  MOV R12, R22 ;  /* 0x00000016000c7202 */ /* 0x000fe20000000f00 */
[----:B------:R-:W-:-:S06]  /*10e80*/  IMAD.MOV.U32 R13, RZ, RZ, R19 ;  /* 0x000000ffff0d7224 */ /* 0x000fcc00078e0013 */
[----:B------:R-:W1:Y:S08]  /*10e90*/  LDC R2, c[0x0][0x630] ;  /* 0x00018c00ff027b82 */ /* 0x000e700000000800 */
[----:B------:R-:W2:Y:S01]  /*10ea0*/  LDC.64 R20, c[0x0][0x620] ;  /* 0x00018800ff147b82 */ /* 0x000ea20000000a00 */
[----:B0-----:R-:W-:-:S04]  /*10eb0*/  ISETP.NE.U32.AND P0, PT, R16, RZ, PT ;  /* 0x000000ff1000720c */ /* 0x001fc80003f05070 */
[----:B------:R-:W-:-:S13]  /*10ec0*/  ISETP.NE.AND.EX P0, PT, R17, RZ, PT, P0 ;  /* 0x000000ff1100720c */ /* 0x000fda0003f05300 */
[----:B-12---:R-:W-:Y:S05]  /*10ed0*/  @!P0 BRA `(.L_x_366) ;  /* 0x0000000000288947 */ /* 0x006fea0003800000 */
[----:B------:R-:W0:Y:S02]  /*10ee0*/  LDC R9, c[0x0][0x634] ;  /* 0x00018d00ff097b82 */ /* 0x000e240000000800 */
[----:B0-----:R-:W-:-:S05]  /*10ef0*/  IADD3 R13, P0, R22, R9, RZ ;  /* 0x00000009160d7210 */ /* 0x001fca0007f1e0ff */
        /* <DEDUP_REMOVED lines=8> */
.L_x_366:
[----:B------:R-:W0:Y:S01]  /*10f80*/  LDC.64 R26, c[0x0][0x640] ;  /* 0x00019000ff1a7b82 */ /* 0x000e220000000a00 */
[-C--:B------:R-:W-:Y:S01]  /*10f90*/  SHF.R.U64 R16, R12, R2.reuse, R13 ;  /* 0x000000020c107219 */ /* 0x080fe2000000120d */
[----:B------:R-:W-:Y:S01]  /*10fa0*/  IMAD.MOV.U32 R23, RZ, RZ, R19 ;  /* 0x000000ffff177224 */ /* 0x000fe200078e0013 */
[----:B------:R-:W-:Y:S01]  /*10fb0*/  SHF.R.U32.HI R2, RZ, R2, R13 ;  /* 0x00000002ff027219 */ /* 0x000fe2000001160d */
[----:B------:R-:W-:Y:S01]  /*10fc0*/  IMAD.MOV.U32 R28, RZ, RZ, 0x1 ;  /* 0x00000001ff1c7424 */ /* 0x000fe200078e00ff */
[----:B------:R-:W-:-:S03]  /*10fd0*/  IADD3 R11, P0, RZ, -R16, RZ ;  /* 0x80000010ff0b7210 */ /* 0x000fc60007f1e0ff */
[----:B------:R-:W1:Y:S02]  /*10fe0*/  LDC R10, c[0x0][0x618] ;  /* 0x00018600ff0a7b82 */ /* 0x000e640000000800 */
[----:B------:R-:W-:-:S04]  /*10ff0*/  IMAD.X R9, RZ, RZ, ~R2, P0 ;  /* 0x000000ffff097224 */ /* 0x000fc800000e0e02 */
[-C--:B------:R-:W-:Y:S02]  /*11000*/  IMAD R2, R9, R20.reuse, RZ ;  /* 0x0000001409027224 */ /* 0x080fe400078e02ff */
[----:B------:R-:W2:Y:S01]  /*11010*/  LDC R12, c[0x0][0x608] ;  /* 0x00018200ff0c7b82 */ /* 0x000ea20000000800 */
[----:B------:R-:W-:-:S04]  /*11020*/  IMAD.WIDE.U32 R8, R11, R20, R22 ;  /* 0x000000140b087225 */ /* 0x000fc800078e0016 */
[----:B------:R-:W-:-:S03]  /*11030*/  IMAD R11, R11, R21, R2 ;  /* 0x000000150b0b7224 */ /* 0x000fc600078e0202 */
[----:B------:R-:W3:Y:S01]  /*11040*/  LDC R25, c[0x0][0x658] ;  /* 0x00019600ff197b82 */ /* 0x000ee20000000800 */
[----:B------:R-:W-:Y:S01]  /*11050*/  IMAD.IADD R9, R9, 0x1, R11 ;  /* 0x0000000109097824 */ /* 0x000fe200078e020b */
[----:B0-----:R-:W-:-:S04]  /*11060*/  ISETP.NE.U32.AND P0, PT, R26, RZ, PT ;  /* 0x000000ff1a00720c */ /* 0x001fc80003f05070 */
[----:B------:R-:W-:Y:S02]  /*11070*/  ISETP.NE.AND.EX P0, PT, R27, RZ, PT, P0 ;  /* 0x000000ff1b00720c */ /* 0x000fe40003f05300 */
[----:B------:R-:W0:Y:S01]  /*11080*/  LDC R20, c[0x0][0x600] ;  /* 0x00018000ff147b82 */ /* 0x000e220000000800 */
[-CC-:B-1----:R-:W-:Y:S02]  /*11090*/  SHF.R.U64 R6, R8, R10.reuse, R9.reuse ;  /* 0x0000000a08067219 */ /* 0x182fe40000001209 */
[----:B------:R-:W-:Y:S02]  /*110a0*/  SHF.R.U32.HI R9, RZ, R10, R9 ;  /* 0x0000000aff097219 */ /* 0x000fe40000011609 */
[----:B------:R-:W-:-:S03]  /*110b0*/  MOV R8, 0xffffffff ;  /* 0xffffffff00087802 */ /* 0x000fc60000000f00 */
[----:B------:R-:W1:Y:S01]  /*110c0*/  LDC R23, c[0x0][0x648] ;  /* 0x00019200ff177b82 */ /* 0x000e620000000800 */
[-CC-:B--2---:R-:W-:Y:S02]  /*110d0*/  SHF.R.U64 R17, R6, R12.reuse, R9.reuse ;  /* 0x0000000c06117219 */ /* 0x184fe40000001209 */
[----:B------:R-:W-:-:S05]  /*110e0*/  SHF.R.U32.HI R2, RZ, R12, R9 ;  /* 0x0000000cff027219 */ /* 0x000fca0000011609 */
[----:B------:R-:W2:Y:S01]  /*110f0*/  LDC R24, c[0x0][0x638] ;  /* 0x00018e00ff187b82 */ /* 0x000ea20000000800 */
[-C--:B---3--:R-:W-:Y:S02]  /*11100*/  SHF.L.U32 R8, R8, R25.reuse, RZ ;  /* 0x0000001908087219 */ /* 0x088fe400000006ff */
[-CC-:B------:R-:W-:Y:S02]  /*11110*/  SHF.R.U64 R21, R17, R25.reuse, R2.reuse ;  /* 0x0000001911157219 */ /* 0x180fe40000001202 */
[----:B------:R-:W-:Y:S02]  /*11120*/  LOP3.LUT R30, RZ, R8, RZ, 0x33, !PT ;  /* 0x00000008ff1e7212 */ /* 0x000fe400078e33ff */
[----:B------:R-:W-:Y:S01]  /*11130*/  SHF.R.U32.HI R9, RZ, R25, R2 ;  /* 0x00000019ff097219 */ /* 0x000fe20000011602 */
[----:B------:R-:W3:Y:S01]  /*11140*/  LDC R29, c[0x0][0x610] ;  /* 0x00018400ff1d7b82 */ /* 0x000ee20000000800 */
[----:B------:R-:W-:Y:S01]  /*11150*/  IMAD.MOV.U32 R8, RZ, RZ, R21 ;  /* 0x000000ffff087224 */ /* 0x000fe200078e0015 */
[----:B------:R-:W-:Y:S06]  /*11160*/  @!P0 BRA `(.L_x_367) ;  /* 0x0000000000288947 */ /* 0x000fec0003800000 */
        /* <DEDUP_REMOVED lines=10> */
.L_x_367:
[----:B------:R-:W4:Y:S01]  /*11210*/  LDC R2, c[0x0][0x65c] ;  /* 0x00019700ff027b82 */ /* 0x000f220000000800 */
[----:B-1----:R-:W-:Y:S01]  /*11220*/  SHF.R.U64 R5, R8, R23, R9 ;  /* 0x0000001708057219 */ /* 0x002fe20000001209 */
[----:B0-----:R-:W-:Y:S01]  /*11230*/  VIADD R9, R20, 0xffffffff ;  /* 0xffffffff14097836 */ /* 0x001fe20000000000 */
[----:B------:R-:W-:Y:S01]  /*11240*/  SHF.L.U32 R28, R28, R25, RZ ;  /* 0x000000191c1c7219 */ /* 0x000fe200000006ff */
[----:B------:R-:W-:Y:S02]  /*11250*/  IMAD.MOV.U32 R13, RZ, RZ, R16 ;  /* 0x000000ffff0d7224 */ /* 0x000fe400078e0010 */
[----:B------:R-:W-:Y:S01]  /*11260*/  IMAD.MOV R8, RZ, RZ, -R5 ;  /* 0x000000ffff087224 */ /* 0x000fe200078e0a05 */
[----:B----4-:R-:W-:Y:S02]  /*11270*/  ISETP.NE.AND P0, PT, R2, 0x1, PT ;  /* 0x000000010200780c */ /* 0x010fe40003f05270 */
[----:B------:R-:W-:-:S11]  /*11280*/  LOP3.LUT R2, R17, R30, RZ, 0xc0, !PT ;  /* 0x0000001e11027212 */ /* 0x000fd600078ec0ff */
[----:B------:R-:W-:Y:S02]  /*11290*/  @P0 IMAD R3, R7, R14, R4 ;  /* 0x0000000e07030224 */ /* 0x000fe400078e0204 */
[----:B------:R-:W-:Y:S01]  /*112a0*/  IMAD R4, R28, R5, R2 ;  /* 0x000000051c047224 */ /* 0x000fe200078e0202 */
[----:B------:R-:W-:Y:S01]  /*112b0*/  LOP3.LUT R5, R6, R9, RZ, 0xc0, !PT ;  /* 0x0000000906057212 */ /* 0x000fe200078ec0ff */
[----:B--2---:R-:W-:Y:S02]  /*112c0*/  IMAD R2, R8, R24, R21 ;  /* 0x0000001808027224 */ /* 0x004fe400078e0215 */
[----:B---3--:R-:W-:Y:S01]  /*112d0*/  IMAD R3, R4, R29, R3 ;  /* 0x0000001d04037224 */ /* 0x008fe200078e0203 */
[----:B------:R-:W-:Y:S01]  /*112e0*/  MOV R4, 0x1 ;  /* 0x0000000100047802 */ /* 0x000fe20000000f00 */
[----:B------:R-:W-:-:S03]  /*112f0*/  IMAD R12, R2, R20, R5 ;  /* 0x00000014020c7224 */ /* 0x000fc600078e0205 */
[----:B------:R-:W-:Y:S02]  /*11300*/  PRMT R2, R4, 0x7610, R2 ;  /* 0x0000761004027816 */ /* 0x000fe40000000002 */
[----:B------:R-:W-:Y:S02]  /*11310*/  SEL R17, R12, R3, !P0 ;  /* 0x000000030c117207 */ /* 0x000fe40004000000 */
[----:B------:R-:W-:-:S07]  /*11320*/  SEL R12, R3, R12, !P0 ;  /* 0x0000000c030c7207 */ /* 0x000fce0004000000 */
.L_x_365:
[----:B------:R-:W-:-:S08]  /*11330*/  NOP ;  /* 0x0000000000007918 */ /* 0x000fd00000000000 */
[----:B------:R-:W0:-:S00]  /*11340*/  USETMAXREG.DEALLOC.CTAPOOL 0x28 ;  /* 0x00000028000079c8 */ /* 0x000e0000080e0500 */
[----:B0-----:R-:W-:-:S13]  /*11350*/  ISETP.NE.AND P0, PT, R0, RZ, PT ;  /* 0x000000ff0000720c */ /* 0x001fda0003f05270 */
[----:B------:R-:W-:Y:S05]  /*11360*/  @P0 EXIT ;  /* 0x000000000000094d */ /* 0x000fea0003800000 */
[----:B------:R-:W-:Y:S01]  /*11370*/  LOP3.LUT P0, RZ, R2, 0xff, RZ, 0xc0, !PT ;  /* 0x000000ff02ff7812 */ /* 0x000fe2000780c0ff */
[----:B------:R-:W-:Y:S02]  /*11380*/  IMAD.MOV.U32 R0, RZ, RZ, 0x1 ;  /* 0x00000001ff007424 */ /* 0x000fe400078e00ff */
[----:B------:R-:W-:-:S10]  /*11390*/  IMAD.MOV.U32 R10, RZ, RZ, RZ ;  /* 0x000000ffff0a7224 */ /* 0x000fd400078e00ff */
[----:B------:R-:W-:Y:S05]  /*113a0*/  @!P0 BRA `(.L_x_368) ;  /* 0x0000000c00488947 */ /* 0x000fea0003800000 */
[----:B------:R-:W0:Y:S01]  /*113b0*/  LDC R0, c[0x0][0x28c] ;  /* 0x0000a300ff007b82 */ /* 0x000e220000000800 */
[----:B------:R-:W1:Y:S01]  /*113c0*/  S2R R8, SR_CgaCtaId ;  /* 0x0000000000087919 */ /* 0x000e620000008800 */
[----:B------:R-:W-:Y:S01]  /*113d0*/  ULDC UR5, c[0x0][0x600] ;  /* 0x0001800000057ab9 */ /* 0x000fe20000000800 */
[----:B------:R-:W-:Y:S01]  /*113e0*/  ULDC UR4, c[0x0][0xc] ;  /* 0x0000030000047ab9 */ /* 0x000fe20000000800 */
[----:B------:R-:W-:Y:S01]  /*113f0*/  UIADD3 UR16, UR5, -0x1, URZ ;  /* 0xffffffff05107890 */ /* 0x000fe2000fffe03f */
[----:B------:R-:W-:Y:S01]  /*11400*/  BSSY B0, `(.L_x_368) ;  /* 0x00000cc000007945 */ /* 0x000fe20003800000 */
[----:B------:R-:W-:Y:S01]  /*11410*/  ULDC UR6, c[0x0][0x658] ;  /* 0x0001960000067ab9 */ /* 0x000fe20000000800 */
[----:B------:R-:W-:Y:S01]  /*11420*/  ULDC UR5, c[0x0][0x10] ;  /* 0x0000040000057ab9 */ /* 0x000fe20000000800 */
[----:B------:R-:W-:Y:S01]  /*11430*/  UMOV UR7, 0xffffffff ;  /* 0xffffffff00077882 */ /* 0x000fe20000000000 */
[----:B------:R-:W-:Y:S01]  /*11440*/  UMOV UR8, 0x1 ;  /* 0x0000000100087882 */ /* 0x000fe20000000000 */
[----:B------:R-:W-:Y:S01]  /*11450*/  UIMAD.WIDE.U32 UR4, UR4, UR5, URZ ;  /* 0x00000005040472a5 */ /* 0x000fe2000f8e003f */
[----:B------:R-:W-:Y:S01]  /*11460*/  IMAD.MOV.U32 R11, RZ, RZ, 0x1 ;  /* 0x00000001ff0b7424 */ /* 0x000fe200078e00ff */
[----:B------:R-:W-:Y:S01]  /*11470*/  USHF.L.U32 UR7, UR7, UR6, URZ ;  /* 0x0000000607077299 */ /* 0x000fe2000800063f */
[----:B------:R-:W-:Y:S01]  /*11480*/  LOP3.LUT R6, R18, 0x2, RZ, 0xfc, !PT ;  /* 0x0000000212067812 */ /* 0x000fe200078efcff */
[----:B------:R-:W-:Y:S01]  /*11490*/  USHF.L.U32 UR18, UR8, UR6, URZ ;  /* 0x0000000608127299 */ /* 0x000fe2000800063f */
[----:B------:R-:W-:Y:S01]  /*114a0*/  IMAD.MOV.U32 R10, RZ, RZ, RZ ;  /* 0x000000ffff0a7224 */ /* 0x000fe200078e00ff */
[----:B------:R-:W-:Y:S01]  /*114b0*/  ULOP3.LUT UR17, URZ, UR7, URZ, 0x33, !UPT ;  /* 0x000000073f117292 */ /* 0x000fe2000f8e333f */
[----:B------:R-:W-:Y:S01]  /*114c0*/  ULDC UR6, c[0x0][0x14] ;  /* 0x0000050000067ab9 */ /* 0x000fe20000000800 */
[----:B------:R-:W-:Y:S01]  /*114d0*/  ULDC.64 UR22, c[0x0][0x198] ;  /* 0x0000660000167ab9 */ /* 0x000fe20000000a00 */
[----:B------:R-:W-:-:S02]  /*114e0*/  UIMAD.WIDE.U32 UR20, UR4, UR6, URZ ;  /* 0x00000006041472a5 */ /* 0x000fc4000f8e003f */
[----:B------:R-:W-:Y:S01]  /*114f0*/  UIMAD UR13, UR5, UR6, URZ ;  /* 0x00000006050d72a4 */ /* 0x000fe2000f8e023f */
[----:B0-----:R-:W-:-:S03]  /*11500*/  IADD3 R0, R0, 0x3f, RZ ;  /* 0x0000003f00007810 */ /* 0x001fc60007ffe0ff */
[----:B------:R-:W-:Y:S01]  /*11510*/  UIADD3 UR13, UR21, UR13, URZ ;  /* 0x0000000d150d7290 */ /* 0x000fe2000fffe03f */
[----:B------:R-:W-:-:S04]  /*11520*/  SHF.R.S32.HI R3, RZ, 0x1f, R0 ;  /* 0x0000001fff037819 */ /* 0x000fc80000011400 */
[----:B------:R-:W-:Y:S01]  /*11530*/  LEA.HI R3, R3, R0, RZ, 0x6 ;  /* 0x0000000003037211 */ /* 0x000fe200078f30ff */
[----:B------:R-:W-:Y:S01]  /*11540*/  IMAD.MOV.U32 R0, RZ, RZ, 0x1 ;  /* 0x00000001ff007424 */ /* 0x000fe200078e00ff */
[----:B-1----:R-:W-:Y:S02]  /*11550*/  LOP3.LUT R8, R8, 0x1, RZ, 0xc0, !PT ;  /* 0x0000000108087812 */ /* 0x002fe400078ec0ff */
[----:B------:R-:W-:-:S04]  /*11560*/  SHF.R.S32.HI R7, RZ, 0x6, R3 ;  /* 0x00000006ff077819 */ /* 0x000fc80000011403 */
[----:B------:R-:W-:-:S07]  /*11570*/  IADD3 R9, R7, 0x1, RZ ;  /* 0x0000000107097810 */ /* 0x000fce0007ffe0ff */
.L_x_379:
[----:B------:R-:W-:-:S03]  /*11580*/  UMOV UR4, 0xffffffff ;  /* 0xffffffff00047882 */ /* 0x000fc60000000000 */
[----:B------:R-:W-:Y:S05]  /*11590*/  BRA.DIV UR4, `(.L_x_369) ;  /* 0x0000000e04947947 */ /* 0x000fea000b800000 */
[----:B------:R-:W-:-:S13]  /*115a0*/  ELECT P6, URZ, PT ;  /* 0x00000000003f782f */ /* 0x000fda00038c0000 */
.L_x_389:
[----:B------:R-:W0:Y:S01]  /*115b0*/  LDC R2, c[0x0][0x28c] ;  /* 0x0000a300ff027b82 */ /* 0x000e220000000800 */
[----:B------:R-:W-:Y:S01]  /*115c0*/  BSSY B1, `(.L_x_370) ;  /* 0x000003b000017945 */ /* 0x000fe20003800000 */
[----:B0-----:R-:W-:-:S13]  /*115d0*/  ISETP.LT.OR P6, PT, R2, 0x1, !P6 ;  /* 0x000000010200780c */ /* 0x001fda00077c1670 */
[----:B------:R-:W-:Y:S05]  /*115e0*/  @P6 BRA `(.L_x_371) ;  /* 0x0000000000e06947 */ /* 0x000fea0003800000 */
[----:B------:R-:W-:Y:S01]  /*115f0*/  IMAD R17, R17, 0x2, R8 ;  /* 0x0000000211117824 */ /* 0x000fe200078e0208 */
[----:B------:R-:W-:Y:S01]  /*11600*/  MOV R3, R0 ;  /* 0x0000000000037202 */ /* 0x000fe20000000f00 */
[----:B------:R-:W-:Y:S02]  /*11610*/  IMAD R14, R12, 0x180, RZ ;  /* 0x000001800c0e7824 */ /* 0x000fe400078e02ff */
[----:B------:R-:W-:Y:S02]  /*11620*/  IMAD.MOV.U32 R20, RZ, RZ, RZ ;  /* 0x000000ffff147224 */ /* 0x000fe400078e00ff */
[----:B------:R-:W-:Y:S02]  /*11630*/  IMAD.MOV.U32 R2, RZ, RZ, R9 ;  /* 0x000000ffff027224 */ /* 0x000fe400078e0009 */
[----:B------:R-:W-:Y:S02]  /*11640*/  IMAD.MOV.U32 R5, RZ, RZ, R10 ;  /* 0x000000ffff057224 */ /* 0x000fe400078e000a */
[----:B------:R-:W-:-:S07]  /*11650*/  IMAD R17, R17, 0x38, RZ ;  /* 0x0000003811117824 */ /* 0x000fce00078e02ff */
.L_x_374:
[----:B------:R-:W0:Y:S01]  /*11660*/  S2R R15, SR_CgaCtaId ;  /* 0x00000000000f7919 */ /* 0x000e220000008800 */
[----:B------:R-:W-:Y:S01]  /*11670*/  MOV R4, 0x400 ;  /* 0x0000040000047802 */ /* 0x000fe20000000f00 */
[----:B------:R-:W1:Y:S03]  /*11680*/  S2R R12, SR_TID.X ;  /* 0x00000000000c7919 */ /* 0x000e660000002100 */
[----:B0-----:R-:W-:Y:S02]  /*11690*/  LEA R16, R15, R4, 0x18 ;  /* 0x000000040f107211 */ /* 0x001fe400078ec0ff */
[----:B------:R-:W-:Y:S02]  /*116a0*/  SHF.L.U32 R4, R3, 0x1f, RZ ;  /* 0x0000001f03047819 */ /* 0x000fe400000006ff */
[----:B-1----:R-:W-:Y:S01]  /*116b0*/  LOP3.LUT P1, RZ, R12, 0x7f, RZ, 0xc0, !PT ;  /* 0x0000007f0cff7812 */ /* 0x002fe2000782c0ff */
[----:B------:R-:W-:-:S04]  /*116c0*/  IMAD R15, R5, 0x8, R16 ;  /* 0x00000008050f7824 */ /* 0x000fc800078e0210 */
[----:B------:R-:W0:Y:S08]  /*116d0*/  SYNCS.PHASECHK.TRANS64.TRYWAIT P0, [R15+URZ+0x18], R4 ;  /* 0x000018040f0075a7 */ /* 0x000e30000800017f */
[----:B------:R-:W1:Y:S01]  /*116e0*/  @!P1 LDC R12, c[0x0][0x500] ;  /* 0x00014000ff0c9b82 */ /* 0x000e620000000800 */
[----:B0-----:R-:W-:Y:S05]  /*116f0*/  @!P0 BRA `(.L_x_372) ;  /* 0x0000000c005c8947 */ /* 0x001fea0003800000 */
.L_x_390:
[----:B0-----:R-:W-:Y:S01]  /*11700*/  PRMT R4, R6, 0x9910, RZ ;  /* 0x0000991006047816 */ /* 0x001fe200000000ff */
[----:B-1----:R0:W-:Y:S03]  /*11710*/  @!P1 SYNCS.ARRIVE.TRANS64 RZ, [R15+URZ], R12 ;  /* 0x0000000c0fff99a7 */ /* 0x0021e6000800003f */
[----:B------:R-:W-:-:S13]  /*11720*/  ISETP.NE.AND P0, PT, R4, 0x2, PT ;  /* 0x000000020400780c */ /* 0x000fda0003f05270 */
[----:B0-----:R-:W-:Y:S05]  /*11730*/  @P0 BRA `(.L_x_373) ;  /* 0x0000000000040947 */ /* 0x001fea0003800000 */
[----:B------:R-:W-:Y:S01]  /*11740*/  BPT.TRAP 0x1 ;  /* 0x000000040000795c */ /* 0x000fe20000300000 */
.L_x_373:
[----:B------:R-:W-:Y:S01]  /*11750*/  IMAD R4, R5, 0x2, R8 ;  /* 0x0000000205047824 */ /* 0x000fe200078e0208 */
[----:B------:R-:W-:Y:S01]  /*11760*/  R2UR UR9, R15 ;  /* 0x000000000f0972ca */ /* 0x000fe200000e0000 */
[C---:B------:R-:W-:Y:S01]  /*11770*/  IMAD R12, R5.reuse, 0xc000, R16 ;  /* 0x0000c000050c7824 */ /* 0x040fe200078e0210 */
[----:B------:R-:W-:Y:S01]  /*11780*/  UIADD3 UR4, UP0, UR22, 0xf0, URZ ;  /* 0x000000f016047890 */ /* 0x000fe2000ff1e03f */
[----:B------:R-:W-:Y:S01]  /*11790*/  IMAD R4, R4, 0xe00, RZ ;  /* 0x00000e0004047824 */ /* 0x000fe200078e02ff */
[----:B------:R-:W-:Y:S01]  /*117a0*/  R2UR UR11, R14 ;  /* 0x000000000e0b72ca */ /* 0x000fe200000e0000 */
[----:B------:R-:W-:Y:S01]  /*117b0*/  VIADD R2, R2, 0xffffffff ;  /* 0xffffffff02027836 */ /* 0x000fe20000000000 */
[----:B------:R-:W-:Y:S01]  /*117c0*/  R2UR UR5, R12 ;  /* 0x000000000c0572ca */ /* 0x000fe200000e0000 */
[----:B------:R-:W-:Y:S01]  /*117d0*/  UIADD3 UR24, UP1, UR22, 0x1f0, URZ ;  /* 0x000001f016187890 */ /* 0x000fe2000ff3e03f */
[----:B------:R-:W-:Y:S01]  /*117e0*/  LEA R4, R4, R16, 0x1 ;  /* 0x0000001004047211 */ /* 0x000fe200078e08ff */
[----:B------:R-:W-:Y:S01]  /*117f0*/  VIADD R5, R5, 0x1 ;  /* 0x0000000105057836 */ /* 0x000fe20000000000 */
[----:B------:R-:W-:Y:S01]  /*11800*/  R2UR UR10, R20 ;  /* 0x00000000140a72ca */ /* 0x000fe200000e0000 */
[----:B------:R-:W-:Y:S01]  /*11810*/  UIADD3.X UR25, URZ, UR23, URZ, UP1, !UPT ;  /* 0x000000173f197290 */ /* 0x000fe20008ffe43f */
[----:B------:R-:W-:Y:S01]  /*11820*/  R2UR UR8, R4 ;  /* 0x00000000040872ca */ /* 0x000fe200000e0000 */
[----:B------:R-:W-:Y:S01]  /*11830*/  UMOV UR6, 0x0 ;  /* 0x0000000000067882 */ /* 0x000fe20000000000 */
[----:B------:R-:W-:Y:S01]  /*11840*/  R2UR UR12, R13 ;  /* 0x000000000d0c72ca */ /* 0x000fe200000e0000 */
[----:B------:R-:W-:Y:S01]  /*11850*/  UMOV UR7, 0x10000000 ;  /* 0x1000000000077882 */ /* 0x000fe20000000000 */
[----:B------:R-:W-:Y:S01]  /*11860*/  R2UR UR19, R17 ;  /* 0x00000000111372ca */ /* 0x000fe200000e0000 */
[----:B------:R-:W-:Y:S01]  /*11870*/  UMOV UR26, 0x30000 ;  /* 0x00030000001a7882 */ /* 0x000fe20000000000 */
[----:B------:R-:W-:Y:S01]  /*11880*/  ISETP.GT.AND P1, PT, R2, 0x1, PT ;  /* 0x000000010200780c */ /* 0x000fe20003f24270 */
[----:B------:R-:W-:Y:S01]  /*11890*/  UIADD3 UR14, UR5, 0x100, URZ ;  /* 0x00000100050e7890 */ /* 0x000fe2000fffe03f */
[----:B------:R-:W-:Y:S01]  /*118a0*/  ISETP.NE.AND P0, PT, R5, 0x3, PT ;  /* 0x000000030500780c */ /* 0x000fe20003f05270 */
[----:B------:R-:W-:Y:S01]  /*118b0*/  UIADD3.X UR5, URZ, UR23, URZ, UP0, !UPT ;  /* 0x000000173f057290 */ /* 0x000fe200087fe43f */
[----:B------:R-:W-:-:S02]  /*118c0*/  VIADD R20, R20, 0x40 ;  /* 0x0000004014147836 */ /* 0x000fc40000000000 */
[----:B------:R-:W-:Y:S01]  /*118d0*/  SEL R4, RZ, 0x1, P0 ;  /* 0x00000001ff047807 */ /* 0x000fe20000000000 */
[----:B------:R-:W-:Y:S01]  /*118e0*/  UIADD3 UR15, UR8, 0x24100, URZ ;  /* 0x00024100080f7890 */ /* 0x000fe2000fffe03f */
[----:B------:R-:W-:Y:S02]  /*118f0*/  SEL R5, R5, RZ, P0 ;  /* 0x000000ff05057207 */ /* 0x000fe40000000000 */
[----:B------:R-:W-:Y:S01]  /*11900*/  UMOV UR8, UR14 ;  /* 0x0000000e00087c82 */ /* 0x000fe20008000000 */
[----:B------:R-:W-:Y:S01]  /*11910*/  LOP3.LUT R3, R3, R4, RZ, 0x3c, !PT ;  /* 0x0000000403037212 */ /* 0x000fe200078e3cff */
[----:B------:R0:W-:Y:S02]  /*11920*/  UTMALDG.3D [UR8], [UR4], desc[UR6] ;  /* 0x00000608040075b4 */ /* 0x0001e40008011000 */
[----:B0-----:R-:W-:Y:S01]  /*11930*/  UMOV UR8, UR15 ;  /* 0x0000000f00087c82 */ /* 0x001fe20008000000 */
[----:B------:R-:W-:Y:S02]  /*11940*/  UMOV UR11, UR19 ;  /* 0x00000013000b7c82 */ /* 0x000fe40008000000 */
[----:B------:R0:W-:Y:S02]  /*11950*/  UTMALDG.3D.MULTICAST [UR8], [UR24], UR26, desc[UR6] ;  /* 0x00000608180073b4 */ /* 0x0001e4000801181a */
[----:B0-----:R-:W-:Y:S05]  /*11960*/  @P1 BRA `(.L_x_374) ;  /* 0xfffffffc003c1947 */ /* 0x001fea000383ffff */
.L_x_371:
[----:B------:R-:W-:Y:S05]  /*11970*/  BSYNC B1 ;  /* 0x0000000000017941 */ /* 0x000fea0003800000 */
.L_x_370:
[----:B------:R-:W-:Y:S01]  /*11980*/  LOP3.LUT P1, RZ, R11, 0xff, RZ, 0xc0, !PT ;  /* 0x000000ff0bff7812 */ /* 0x000fe2000782c0ff */
[----:B------:R-:W-:Y:S01]  /*11990*/  ULDC.64 UR4, c[0x0][0x650] ;  /* 0x0001940000047ab9 */ /* 0x000fe20000000a00 */
[C---:B------:R-:W-:Y:S01]  /*119a0*/  IADD3 R10, R7.reuse, R10, RZ ;  /* 0x0000000a070a7210 */ /* 0x040fe20007ffe0ff */
[----:B------:R-:W-:Y:S01]  /*119b0*/  BSSY B1, `(.L_x_375) ;  /* 0x000006e000017945 */ /* 0x000fe20003800000 */
[C---:B------:R-:W-:Y:S01]  /*119c0*/  ISETP.GE.U32.AND P2, PT, R7.reuse, 0x3, PT ;  /* 0x000000030700780c */ /* 0x040fe20003f46070 */
[----:B------:R-:W-:Y:S01]  /*119d0*/  IMAD.MOV.U32 R12, RZ, RZ, -0x1 ;  /* 0xffffffffff0c7424 */ /* 0x000fe200078e00ff */
[----:B------:R-:W-:Y:S01]  /*119e0*/  ISETP.GT.U32.AND P0, PT, R10, 0x2, PT ;  /* 0x000000020a00780c */ /* 0x000fe20003f04070 */
[----:B------:R-:W-:Y:S01]  /*119f0*/  IMAD.MOV.U32 R17, RZ, RZ, -0x1 ;  /* 0xffffffffff117424 */ /* 0x000fe200078e00ff */
[----:B------:R-:W-:Y:S01]  /*11a00*/  PRMT R11, RZ, 0x7610, R11 ;  /* 0x00007610ff0b7816 */ /* 0x000fe2000000000b */
[----:B------:R-:W-:Y:S01]  /*11a10*/  IMAD.MOV.U32 R13, RZ, RZ, -0x1 ;  /* 0xffffffffff0d7424 */ /* 0x000fe200078e00ff */
[----:B------:R-:W-:-:S03]  /*11a20*/  ISETP.LT.U32.AND P0, PT, R7, 0x3, P0 ;  /* 0x000000030700780c */ /* 0x000fc60000701070 */
[----:B------:R-:W0:Y:S01]  /*11a30*/  @P1 S2R R3, SR_CgaCtaId ;  /* 0x0000000000031919 */ /* 0x000e220000008800 */
[----:B------:R-:W-:-:S04]  /*11a40*/  @P1 MOV R2, 0x400 ;  /* 0x0000040000021802 */ /* 0x000fc80000000f00 */
[----:B0-----:R-:W-:Y:S01]  /*11a50*/  @P1 LEA R4, R3, R2, 0x18 ;  /* 0x0000000203041211 */ /* 0x001fe200078ec0ff */
[----:B------:R-:W-:-:S03]  /*11a60*/  IMAD.WIDE.U32 R2, R10, -0x55555555, RZ ;  /* 0xaaaaaaab0a027825 */ /* 0x000fc600078e00ff */
[----:B------:R0:W-:Y:S01]  /*11a70*/  @P1 SYNCS.ARRIVE.TRANS64.A1T0 RZ, [R4+URZ+0x48], RZ ;  /* 0x000048ff04ff19a7 */ /* 0x0001e2000810003f */
[----:B------:R-:W-:Y:S02]  /*11a80*/  IADD3 R22, P1, R22, UR20, RZ ;  /* 0x0000001416167c10 */ /* 0x000fe4000ff3e0ff */
[----:B------:R-:W-:Y:S02]  /*11a90*/  SHF.R.U32.HI R5, RZ, 0x1, R3 ;  /* 0x00000001ff057819 */ /* 0x000fe40000011603 */
[----:B------:R-:W-:Y:S02]  /*11aa0*/  SEL R3, RZ, 0x1, !P0 ;  /* 0x00000001ff037807 */ /* 0x000fe40004000000 */
[----:B------:R-:W-:Y:S01]  /*11ab0*/  IADD3.X R19, R19, UR13, RZ, P1, !PT ;  /* 0x0000000d13137c10 */ /* 0x000fe20008ffe4ff */
[----:B------:R-:W-:Y:S01]  /*11ac0*/  IMAD R10, R5, -0x3, R10 ;  /* 0xfffffffd050a7824 */ /* 0x000fe200078e020a */
[----:B------:R-:W-:Y:S02]  /*11ad0*/  ISETP.GE.U32.AND P0, PT, R22, UR4, PT ;  /* 0x0000000416007c0c */ /* 0x000fe4000bf06070 */
[----:B------:R-:W-:-:S02]  /*11ae0*/  LOP3.LUT R0, R0, R3, RZ, 0x3c, !PT ;  /* 0x0000000300007212 */ /* 0x000fc400078e3cff */
[----:B------:R-:W-:Y:S02]  /*11af0*/  ISETP.GE.U32.AND.EX P0, PT, R19, UR5, PT, P0 ;  /* 0x0000000513007c0c */ /* 0x000fe4000bf06100 */
[----:B------:R-:W-:Y:S02]  /*11b00*/  @P2 LOP3.LUT R0, R0, 0x1, R5, 0x78, !PT ;  /* 0x0000000100002812 */ /* 0x000fe400078e7805 */
[----:B------:R-:W-:-:S09]  /*11b10*/  PRMT R2, RZ, 0x7610, R2 ;  /* 0x00007610ff027816 */ /* 0x000fd20000000002 */
[----:B0-----:R-:W-:Y:S05]  /*11b20*/  @P0 BRA `(.L_x_376) ;  /* 0x0000000400580947 */ /* 0x001fea0003800000 */
[----:B------:R-:W0:Y:S01]  /*11b30*/  S2R R14, SR_CTAID.X ;  /* 0x00000000000e7919 */ /* 0x000e220000002500 */
[----:B------:R-:W-:Y:S01]  /*11b40*/  ULDC.64 UR4, c[0x0][0x628] ;  /* 0x00018a0000047ab9 */ /* 0x000fe20000000a00 */
[----:B------:R-:W1:Y:S01]  /*11b50*/  LDC R15, c[0x0][0x144] ;  /* 0x00005100ff0f7b82 */ /* 0x000e620000000800 */
[----:B------:R-:W-:Y:S01]  /*11b60*/  ISETP.NE.U32.AND P0, PT, RZ, UR4, PT ;  /* 0x00000004ff007c0c */ /* 0x000fe2000bf05070 */
[----:B------:R-:W2:Y:S01]  /*11b70*/  S2R R12, SR_CTAID.Y ;  /* 0x00000000000c7919 */ /* 0x000ea20000002600 */
[----:B------:R-:W-:Y:S01]  /*11b80*/  ULDC UR7, c[0x0][0x630] ;  /* 0x00018c0000077ab9 */ /* 0x000fe20000000800 */
[----:B------:R-:W-:Y:S01]  /*11b90*/  ULDC UR8, c[0x0][0x150] ;  /* 0x0000540000087ab9 */ /* 0x000fe20000000800 */
[----:B------:R-:W-:Y:S01]  /*11ba0*/  ISETP.NE.AND.EX P0, PT, RZ, UR5, PT, P0 ;  /* 0x00000005ff007c0c */ /* 0x000fe2000bf05300 */
[----:B------:R-:W-:Y:S01]  /*11bb0*/  IMAD.MOV.U32 R3, RZ, RZ, R19 ;  /* 0x000000ffff037224 */ /* 0x000fe200078e0013 */
[----:B------:R-:W-:Y:S02]  /*11bc0*/  MOV R2, R22 ;  /* 0x0000001600027202 */ /* 0x000fe40000000f00 */
[----:B0-----:R-:W-:-:S09]  /*11bd0*/  I2FP.F32.U32 R16, R14 ;  /* 0x0000000e00107245 */ /* 0x001fd20000201000 */
[----:B------:R-:W-:Y:S05]  /*11be0*/  @!P0 BRA `(.L_x_377) ;  /* 0x0000000000288947 */ /* 0x000fea0003800000 */
[----:B------:R-:W-:Y:S02]  /*11bf0*/  ULDC UR6, c[0x0][0x634] ;  /* 0x00018d0000067ab9 */ /* 0x000fe40000000800 */
[----:B------:R-:W-:-:S05]  /*11c00*/  IADD3 R3, P0, R22, UR6, RZ ;  /* 0x0000000616037c10 */ /* 0x000fca000ff1e0ff */
[----:B------:R-:W-:-:S04]  /*11c10*/  IMAD.X R13, RZ, RZ, R19, P0 ;  /* 0x000000ffff0d7224 */ /* 0x000fc800000e0613 */
[----:B------:R-:W-:-:S04]  /*11c20*/  IMAD.WIDE.U32 R4, R13, UR4, RZ ;  /* 0x000000040d047c25 */ /* 0x000fc8000f8e00ff */
[----:B------:R-:W-:-:S04]  /*11c30*/  IMAD.WIDE.U32 R4, P0, R3, UR5, R4 ;  /* 0x0000000503047c25 */ /* 0x000fc8000f800004 */
[----:B------:R-:W-:Y:S01]  /*11c40*/  IMAD.WIDE.U32 R2, R3, UR4, RZ ;  /* 0x0000000403027c25 */ /* 0x000fe2000f8e00ff */
[----:B------:R-:W-:-:S04]  /*11c50*/  MOV R2, R5 ;  /* 0x0000000500027202 */ /* 0x000fc80000000f00 */
[----:B------:R-:W-:Y:S01]  /*11c60*/  IADD3 RZ, P1, R3, R4, RZ ;  /* 0x0000000403ff7210 */ /* 0x000fe20007f3e0ff */
[----:B------:R-:W-:-:S04]  /*11c70*/  IMAD.X R3, RZ, RZ, RZ, P0 ;  /* 0x000000ffff037224 */ /* 0x000fc800000e06ff */
[----:B------:R-:W-:-:S08]  /*11c80*/  IMAD.WIDE.U32.X R2, R13, UR5, R2, P1 ;  /* 0x000000050d027c25 */ /* 0x000fd000088e0402 */
.L_x_377:
[----:B------:R-:W-:Y:S01]  /*11c90*/  FMUL R16, R16, UR8 ;  /* 0x0000000810107c20 */ /* 0x000fe20008400000 */
[--C-:B------:R-:W-:Y:S01]  /*11ca0*/  SHF.R.U64 R13, R2, UR7, R3.reuse ;  /* 0x00000007020d7c19 */ /* 0x100fe20008001203 */
[----:B------:R-:W-:Y:S01]  /*11cb0*/  ULDC.64 UR4, c[0x0][0x620] ;  /* 0x0001880000047ab9 */ /* 0x000fe20000000a00 */
[----:B------:R-:W-:Y:S01]  /*11cc0*/  SHF.R.U32.HI R2, RZ, UR7, R3 ;  /* 0x00000007ff027c19 */ /* 0x000fe20008011603 */
[----:B------:R-:W-:Y:S01]  /*11cd0*/  IMAD.MOV.U32 R3, RZ, RZ, R19 ;  /* 0x000000ffff037224 */ /* 0x000fe200078e0013 */
[----:B------:R-:W-:Y:S01]  /*11ce0*/  IADD3 R17, P0, RZ, -R13, RZ ;  /* 0x8000000dff117210 */ /* 0x000fe20007f1e0ff */
[----:B------:R-:W0:Y:S01]  /*11cf0*/  F2I.U32.TRUNC.NTZ R16, R16 ;  /* 0x0000001000107305 */ /* 0x000e22000020f000 */
[----:B------:R-:W-:-:S03]  /*11d00*/  ULDC.64 UR6, c[0x0][0x640] ;  /* 0x0001900000067ab9 */ /* 0x000fc60000000a00 */
[----:B------:R-:W-:Y:S01]  /*11d10*/  IMAD.X R2, RZ, RZ, ~R2, P0 ;  /* 0x000000ffff027224 */ /* 0x000fe200000e0e02 */
[----:B------:R-:W-:-:S03]  /*11d20*/  ISETP.NE.U32.AND P0, PT, RZ, UR6, PT ;  /* 0x00000006ff007c0c */ /* 0x000fc6000bf05070 */
[----:B------:R-:W-:Y:S01]  /*11d30*/  IMAD R2, R2, UR4, RZ ;  /* 0x0000000402027c24 */ /* 0x000fe2000f8e02ff */
[----:B------:R-:W-:-:S03]  /*11d40*/  ISETP.NE.AND.EX P0, PT, RZ, UR7, PT, P0 ;  /* 0x00000007ff007c0c */ /* 0x000fc6000bf05300 */
[----:B------:R-:W-:Y:S01]  /*11d50*/  IMAD R5, R17, UR5, R2 ;  /* 0x0000000511057c24 */ /* 0x000fe2000f8e0202 */
[----:B------:R-:W-:Y:S01]  /*11d60*/  ULDC UR5, c[0x0][0x154] ;  /* 0x0000550000057ab9 */ /* 0x000fe20000000800 */
[----:B------:R-:W-:Y:S01]  /*11d70*/  IMAD.MOV.U32 R2, RZ, RZ, R22 ;  /* 0x000000ffff027224 */ /* 0x000fe200078e0016 */
[----:B0-----:R-:W-:-:S03]  /*11d80*/  IADD3 R4, -R16, RZ, RZ ;  /* 0x000000ff10047210 */ /* 0x001fc60007ffe1ff */
[----:B------:R-:W-:Y:S01]  /*11d90*/  IMAD.WIDE.U32 R2, R17, UR4, R2 ;  /* 0x0000000411027c25 */ /* 0x000fe2000f8e0002 */
[----:B------:R-:W-:-:S03]  /*11da0*/  ULDC UR4, c[0x0][0x618] ;  /* 0x0001860000047ab9 */ /* 0x000fc60000000800 */
[----:B-1----:R-:W-:Y:S01]  /*11db0*/  IMAD R14, R15, R4, R14 ;  /* 0x000000040f0e7224 */ /* 0x002fe200078e020e */
[----:B--2---:R-:W-:Y:S01]  /*11dc0*/  I2FP.F32.U32 R4, R12 ;  /* 0x0000000c00047245 */ /* 0x004fe20000201000 */
[----:B------:R-:W-:Y:S01]  /*11dd0*/  IMAD.IADD R3, R3, 0x1, R5 ;  /* 0x0000000103037824 */ /* 0x000fe200078e0205 */
[----:B------:R-:W0:Y:S03]  /*11de0*/  LDC R15, c[0x0][0x148] ;  /* 0x00005200ff0f7b82 */ /* 0x000e260000000800 */
[----:B------:R-:W-:Y:S01]  /*11df0*/  FMUL R4, R4, UR5 ;  /* 0x0000000504047c20 */ /* 0x000fe20008400000 */
[--C-:B------:R-:W-:Y:S02]  /*11e00*/  SHF.R.U64 R16, R2, UR4, R3.reuse ;  /* 0x0000000402107c19 */ /* 0x100fe40008001203 */
[----:B------:R-:W-:Y:S01]  /*11e10*/  SHF.R.U32.HI R3, RZ, UR4, R3 ;  /* 0x00000004ff037c19 */ /* 0x000fe20008011603 */
[----:B------:R-:W-:Y:S01]  /*11e20*/  ULDC UR4, c[0x0][0x608] ;  /* 0x0001820000047ab9 */ /* 0x000fe20000000800 */
[----:B------:R1:W2:Y:S02]  /*11e30*/  F2I.U32.TRUNC.NTZ R21, R4 ;  /* 0x0000000400157305 */ /* 0x0002a4000020f000 */
[----:B------:R-:W-:-:S02]  /*11e40*/  SHF.R.U64 R20, R16, UR4, R3 ;  /* 0x0000000410147c19 */ /* 0x000fc40008001203 */
[----:B------:R-:W-:Y:S01]  /*11e50*/  SHF.R.U32.HI R3, RZ, UR4, R3 ;  /* 0x00000004ff037c19 */ /* 0x000fe20008011603 */
[----:B------:R-:W-:-:S03]  /*11e60*/  ULDC UR4, c[0x0][0x658] ;  /* 0x0001960000047ab9 */ /* 0x000fc60000000800 */
[--C-:B------:R-:W-:Y:S02]  /*11e70*/  SHF.R.U64 R17, R20, UR4, R3.reuse ;  /* 0x0000000414117c19 */ /* 0x100fe40008001203 */
[----:B------:R-:W-:-:S03]  /*11e80*/  SHF.R.U32.HI R23, RZ, UR4, R3 ;  /* 0x00000004ff177c19 */ /* 0x000fc60008011603 */
[----:B------:R-:W-:Y:S02]  /*11e90*/  IMAD.MOV.U32 R2, RZ, RZ, R17 ;  /* 0x000000ffff027224 */ /* 0x000fe400078e0011 */
[----:B------:R-:W-:Y:S01]  /*11ea0*/  IMAD.MOV.U32 R3, RZ, RZ, R23 ;  /* 0x000000ffff037224 */ /* 0x000fe200078e0017 */
[----:B-12---:R-:W-:Y:S06]  /*11eb0*/  @!P0 BRA `(.L_x_378) ;  /* 0x0000000000288947 */ /* 0x006fec0003800000 */
[----:B------:R-:W-:Y:S02]  /*11ec0*/  ULDC UR4, c[0x0][0x64c] ;  /* 0x0001930000047ab9 */ /* 0x000fe40000000800 */
[----:B------:R-:W-:-:S04]  /*11ed0*/  IADD3 R3, P0, R17, UR4, RZ ;  /* 0x0000000411037c10 */ /* 0x000fc8000ff1e0ff */
[----:B------:R-:W-:-:S05]  /*11ee0*/  IADD3.X R23, RZ, R23, RZ, P0, !PT ;  /* 0x00000017ff177210 */ /* 0x000fca00007fe4ff */
[----:B------:R-:W-:-:S04]  /*11ef0*/  IMAD.WIDE.U32 R4, R23, UR6, RZ ;  /* 0x0000000617047c25 */ /* 0x000fc8000f8e00ff */
[----:B------:R-:W-:-:S04]  /*11f00*/  IMAD.WIDE.U32 R4, P0, R3, UR7, R4 ;  /* 0x0000000703047c25 */ /* 0x000fc8000f800004 */
[----:B------:R-:W-:-:S04]  /*11f10*/  IMAD.WIDE.U32 R2, R3, UR6, RZ ;  /* 0x0000000603027c25 */ /* 0x000fc8000f8e00ff */
[----:B------:R-:W-:Y:S01]  /*11f20*/  IMAD.MOV.U32 R2, RZ, RZ, R5 ;  /* 0x000000ffff027224 */ /* 0x000fe200078e0005 */
[----:B------:R-:W-:Y:S01]  /*11f30*/  IADD3 RZ, P1, R3, R4, RZ ;  /* 0x0000000403ff7210 */ /* 0x000fe20007f3e0ff */
[----:B------:R-:W-:-:S04]  /*11f40*/  IMAD.X R3, RZ, RZ, RZ, P0 ;  /* 0x000000ffff037224 */ /* 0x000fc800000e06ff */
[----:B------:R-:W-:-:S08]  /*11f50*/  IMAD.WIDE.U32.X R2, R23, UR7, R2, P1 ;  /* 0x0000000717027c25 */ /* 0x000fd000088e0402 */
.L_x_378:
[----:B------:R-:W1:Y:S01]  /*11f60*/  LDC R4, c[0x0][0x65c] ;  /* 0x00019700ff047b82 */ /* 0x000e620000000800 */
[----:B------:R-:W-:Y:S01]  /*11f70*/  ULDC UR4, c[0x0][0x648] ;  /* 0x0001920000047ab9 */ /* 0x000fe20000000800 */
[----:B------:R-:W-:Y:S01]  /*11f80*/  LOP3.LUT R20, R20, UR17, RZ, 0xc0, !PT ;  /* 0x0000001114147c12 */ /* 0x000fe2000f8ec0ff */
[----:B------:R-:W-:Y:S01]  /*11f90*/  IMAD.MOV R21, RZ, RZ, -R21 ;  /* 0x000000ffff157224 */ /* 0x000fe200078e0a15 */
[----:B------:R-:W-:Y:S01]  /*11fa0*/  SHF.R.U64 R3, R2, UR4, R3 ;  /* 0x0000000402037c19 */ /* 0x000fe20008001203 */
[----:B------:R-:W-:Y:S01]  /*11fb0*/  ULDC UR4, c[0x0][0x638] ;  /* 0x00018e0000047ab9 */ /* 0x000fe20000000800 */
[----:B------:R-:W-:Y:S01]  /*11fc0*/  LOP3.LUT R16, R16, UR16, RZ, 0xc0, !PT ;  /* 0x0000001010107c12 */ /* 0x000fe2000f8ec0ff */
[----:B------:R-:W-:Y:S01]  /*11fd0*/  ULDC UR5, c[0x0][0x610] ;  /* 0x0001840000057ab9 */ /* 0x000fe20000000800 */
[C---:B------:R-:W-:Y:S01]  /*11fe0*/  IADD3 R2, -R3.reuse, RZ, RZ ;  /* 0x000000ff03027210 */ /* 0x040fe20007ffe1ff */
[----:B------:R-:W-:-:S04]  /*11ff0*/  IMAD R3, R3, UR18, R20 ;  /* 0x0000001203037c24 */ /* 0x000fc8000f8e0214 */
[----:B------:R-:W-:Y:S01]  /*12000*/  IMAD R17, R2, UR4, R17 ;  /* 0x0000000402117c24 */ /* 0x000fe2000f8e0211 */
[----:B------:R-:W-:Y:S01]  /*12010*/  ULDC UR4, c[0x0][0x600] ;  /* 0x0001800000047ab9 */ /* 0x000fe20000000800 */
[----:B------:R-:W-:Y:S01]  /*12020*/  IMAD.MOV.U32 R2, RZ, RZ, 0x1 ;  /* 0x00000001ff027424 */ /* 0x000fe200078e00ff */
[----:B-1----:R-:W-:-:S13]  /*12030*/  ISETP.NE.AND P0, PT, R4, 0x1, PT ;  /* 0x000000010400780c */ /* 0x002fda0003f05270 */
[----:B0-----:R-:W-:-:S04]  /*12040*/  @P0 IMAD R14, R15, R21, R12 ;  /* 0x000000150f0e0224 */ /* 0x001fc800078e020c */
[----:B------:R-:W-:Y:S02]  /*12050*/  IMAD R14, R3, UR5, R14 ;  /* 0x00000005030e7c24 */ /* 0x000fe4000f8e020e */
[----:B------:R-:W-:-:S05]  /*12060*/  IMAD R3, R17, UR4, R16 ;  /* 0x0000000411037c24 */ /* 0x000fca000f8e0210 */
[----:B------:R-:W-:Y:S02]  /*12070*/  SEL R17, R3, R14, !P0 ;  /* 0x0000000e03117207 */ /* 0x000fe40004000000 */
[----:B------:R-:W-:-:S07]  /*12080*/  SEL R12, R14, R3, !P0 ;  /* 0x000000030e0c7207 */ /* 0x000fce0004000000 */
.L_x_376:
[----:B------:R-:W-:Y:S05]  /*12090*/  BSYNC B1 ;  /* 0x0000000000017941 */ /* 0x000fea0003800000 */
.L_x_375:
[----:B------:R-:W-:-:S13]  /*120a0*/  LOP3.LUT P0, RZ, R2, 0xff, RZ, 0xc0, !PT ;  /* 0x000000ff02ff7812 */ /* 0x000fda000780c0ff */
[----:B------:R-:W-:Y:S05]  /*120b0*/  @P0 BRA `(.L_x_379) ;  /* 0xfffffff400300947 */ /* 0x000fea000383ffff */
[----:B------:R-:W-:Y:S05]  /*120c0*/  BSYNC B0 ;  /* 0x0000000000007941 */ /* 0x000fea0003800000 */
.L_x_368:
[----:B------:R-:W-:-:S03]  /*120d0*/  UMOV UR4, 0xffffffff ;  /* 0xffffffff00047882 */ /* 0x000fc60000000000 */
[----:B------:R-:W-:Y:S05]  /*120e0*/  BRA.DIV UR4, `(.L_x_380) ;  /* 0x0000000204f47947 */ /* 0x000fea000b800000 */
[----:B------:R-:W-:-:S13]  /*120f0*/  ELECT P6, URZ, PT ;  /* 0x00000000003f782f */ /* 0x000fda00038c0000 */
.L_x_393:
[----:B------:R-:W-:Y:S04]  /*12100*/  BSSY B0, `(.L_x_381) ;  /* 0x0000022000007945 */ /* 0x000fe80003800000 */
[----:B------:R-:W-:Y:S05]  /*12110*/  @!P6 BRA `(.L_x_382) ;  /* 0x000000000080e947 */ /* 0x000fea0003800000 */
[----:B------:R-:W-:-:S04]  /*12120*/  LOP3.LUT R18, R18, 0x2, RZ, 0xfc, !PT ;  /* 0x0000000212127812 */ /* 0x000fc800078efcff */
[----:B------:R-:W-:-:S13]  /*12130*/  ISETP.NE.AND P0, PT, R18, 0x3, PT ;  /* 0x000000031200780c */ /* 0x000fda0003f05270 */
[----:B------:R-:W-:Y:S05]  /*12140*/  @!P0 BRA `(.L_x_383) ;  /* 0x0000000000048947 */ /* 0x000fea0003800000 */
[----:B------:R-:W-:Y:S01]  /*12150*/  BPT.TRAP 0x1 ;  /* 0x000000040000795c */ /* 0x000fe20000300000 */
.L_x_383:
[----:B------:R-:W0:Y:S01]  /*12160*/  S2R R3, SR_CgaCtaId ;  /* 0x0000000000037919 */ /* 0x000e220000008800 */
[----:B------:R-:W-:-:S04]  /*12170*/  MOV R2, 0x400 ;  /* 0x0000040000027802 */ /* 0x000fc80000000f00 */
[----:B0-----:R-:W-:Y:S02]  /*12180*/  LEA R3, R3, R2, 0x18 ;  /* 0x0000000203037211 */ /* 0x001fe400078ec0ff */
[----:B------:R-:W-:-:S03]  /*12190*/  SHF.L.U32 R2, R0, 0x1f, RZ ;  /* 0x0000001f00027819 */ /* 0x000fc600000006ff */
[----:B------:R-:W-:-:S04]  /*121a0*/  VIADD R3, R3, 0x18 ;  /* 0x0000001803037836 */ /* 0x000fc80000000000 */
[C---:B------:R-:W-:Y:S01]  /*121b0*/  IMAD R7, R10.reuse, 0x8, R3 ;  /* 0x000000080a077824 */ /* 0x040fe200078e0203 */
[----:B------:R-:W-:-:S03]  /*121c0*/  IADD3 R10, R10, 0x1, RZ ;  /* 0x000000010a0a7810 */ /* 0x000fc60007ffe0ff */
[----:B------:R-:W0:Y:S01]  /*121d0*/  SYNCS.PHASECHK.TRANS64.TRYWAIT P0, [R7+URZ], R2 ;  /* 0x00000002070075a7 */ /* 0x000e22000800017f */
[----:B------:R-:W-:-:S04]  /*121e0*/  ISETP.NE.AND P1, PT, R10, 0x3, PT ;  /* 0x000000030a00780c */ /* 0x000fc80003f25270 */
[----:B------:R-:W-:Y:S02]  /*121f0*/  SEL R5, RZ, 0x1, P1 ;  /* 0x00000001ff057807 */ /* 0x000fe40000800000 */
[----:B------:R-:W-:Y:S02]  /*12200*/  SEL R10, R10, RZ, P1 ;  /* 0x000000ff0a0a7207 */ /* 0x000fe40000800000 */
[----:B------:R-:W-:-:S03]  /*12210*/  LOP3.LUT R5, R0, R5, RZ, 0x3c, !PT ;  /* 0x0000000500057212 */ /* 0x000fc600078e3cff */
[----:B------:R-:W-:Y:S01]  /*12220*/  IMAD R9, R10, 0x8, R3 ;  /* 0x000000080a097824 */ /* 0x000fe200078e0203 */
[----:B------:R-:W-:Y:S01]  /*12230*/  SHF.L.U32 R4, R5, 0x1f, RZ ;  /* 0x0000001f05047819 */ /* 0x000fe200000006ff */
[----:B0-----:R-:W-:Y:S06]  /*12240*/  @!P0 BRA `(.L_x_384) ;  /* 0x0000000000bc8947 */ /* 0x001fec0003800000 */
.L_x_394:
[----:B------:R-:W1:Y:S01]  /*12250*/  SYNCS.PHASECHK.TRANS64.TRYWAIT P0, [R9+URZ], R4 ;  /* 0x00000004090075a7 */ /* 0x000e62000800017f */
[----:B------:R-:W-:-:S05]  /*12260*/  VIADD R0, R10, 0x1 ;  /* 0x000000010a007836 */ /* 0x000fca0000000000 */
[----:B------:R-:W-:-:S04]  /*12270*/  ISETP.NE.AND P1, PT, R0, 0x3, PT ;  /* 0x000000030000780c */ /* 0x000fc80003f25270 */
[----:B0-----:R-:W-:Y:S02]  /*12280*/  SEL R2, RZ, 0x1, P1 ;  /* 0x00000001ff027807 */ /* 0x001fe40000800000 */
[----:B------:R-:W-:Y:S02]  /*12290*/  SEL R0, R0, RZ, P1 ;  /* 0x000000ff00007207 */ /* 0x000fe40000800000 */
[----:B------:R-:W-:Y:S01]  /*122a0*/  LOP3.LUT R2, R5, R2, RZ, 0x3c, !PT ;  /* 0x0000000205027212 */ /* 0x000fe200078e3cff */
[----:B-1----:R-:W-:Y:S06]  /*122b0*/  @!P0 BRA `(.L_x_385) ;  /* 0x0000000000b48947 */ /* 0x002fec0003800000 */
.L_x_395:
[----:B------:R-:W-:Y:S01]  /*122c0*/  IMAD R3, R0, 0x8, R3 ;  /* 0x0000000800037824 */ /* 0x000fe200078e0203 */
[----:B------:R-:W-:-:S07]  /*122d0*/  SHF.L.U32 R0, R2, 0x1f, RZ ;  /* 0x0000001f02007819 */ /* 0x000fce00000006ff */
.L_x_386:
[----:B-1----:R1:W2:Y:S02]  /*122e0*/  SYNCS.PHASECHK.TRANS64.TRYWAIT P0, [R3+URZ], R0 ;  /* 0x00000000030075a7 */ /* 0x0022a4000800017f */
[----:B--2---:R-:W-:Y:S05]  /*122f0*/  @!P0 NANOSLEEP.SYNCS 0x989680 ;  /* 0x009896800000895d */ /* 0x004fea0003900000 */
[----:B------:R-:W2:Y:S02]  /*12300*/  @!P0 SYNCS.PHASECHK.TRANS64 P0, [R3+URZ], R0 ;  /* 0x00000000030085a7 */ /* 0x000ea4000800007f */
[----:B--2---:R-:W-:Y:S05]  /*12310*/  @!P0 BRA `(.L_x_386) ;  /* 0xfffffffc00f08947 */ /* 0x004fea000383ffff */
.L_x_382:
[----:B------:R-:W-:Y:S05]  /*12320*/  BSYNC B0 ;  /* 0x0000000000007941 */ /* 0x000fea0003800000 */
.L_x_381:
[----:B------:R-:W-:Y:S05]  /*12330*/  EXIT ;  /* 0x000000000000794d */ /* 0x000fea0003800000 */
.L_x_21:
[----:B---3--:R3:W4:Y:S02]  /*12340*/  SYNCS.PHASECHK.TRANS64.TRYWAIT P1, [R3+URZ], R0 ;  /* 0x00000000030075a7 */ /* 0x008724000802017f */
[----:B----4-:R-:W-:Y:S05]  /*12350*/  @!P1 NANOSLEEP.SYNCS 0x989680 ;  /* 0x009896800000995d */ /* 0x010fea0003900000 */
[----:B------:R-:W4:Y:S02]  /*12360*/  @!P1 SYNCS.PHASECHK.TRANS64 P1, [R3+URZ], R0 ;  /* 0x00000000030095a7 */ /* 0x000f24000802007f */
[----:B----4-:R-:W-:Y:S05]  /*12370*/  @!P1 BRA `(.L_x_21) ;  /* 0xfffffffc00f09947 */ /* 0x010fea000383ffff */
[----:B------:R-:W-:Y:S05]  /*12380*/  BRA `(.L_x_20) ;  /* 0xfffffef000647947 */ /* 0x000fea000383ffff */
.L_x_26:
[----:B--2---:R-:W-:-:S04]  /*12390*/  MOV R6, UR7 ;  /* 0x0000000700067c02 */ /* 0x004fc80008000f00 */
[----:B------:R2:W3:Y:S03]  /*123a0*/  SYNCS.PHASECHK.TRANS64.TRYWAIT P1, [R6+URZ], R5 ;  /* 0x00000005060075a7 */ /* 0x0004e6000802017f */
[----:B---3--:R-:W-:Y:S05]  /*123b0*/  @!P1 NANOSLEEP.SYNCS 0x989680 ;  /* 0x009896800000995d */ /* 0x008fea0003900000 */
[----:B------:R-:W3:Y:S02]  /*123c0*/  @!P1 SYNCS.PHASECHK.TRANS64 P1, [R6+URZ], R5 ;  /* 0x00000005060095a7 */ /* 0x000ee4000802007f */
[----:B---3--:R-:W-:Y:S05]  /*123d0*/  @!P1 BRA `(.L_x_26) ;  /* 0xfffffffc00ec9947 */ /* 0x008fea000383ffff */
[----:B------:R-:W-:Y:S05]  /*123e0*/  BRA `(.L_x_25) ;  /* 0xffffff10005c7947 */ /* 0x000fea000383ffff */
.L_x_369:
[----:B------:R-:W-:Y:S01]  /*123f0*/  BSSY B1, `(.L_x_387) ;  /* 0x0000006000017945 */ /* 0x000fe20003800000 */
[----:B------:R-:W-:-:S07]  /*12400*/  IMAD.MOV.U32 R15, RZ, RZ, -0x1 ;  /* 0xffffffffff0f7424 */ /* 0x000fce00078e00ff */
[----:B------:R-:W-:Y:S05]  /*12410*/  WARPSYNC.COLLECTIVE R15, `(.L_x_388) ;  /* 0x000000000f0c7348 */ /* 0x000fea0003c00000 */
[----:B------:R-:W-:Y:S02]  /*12420*/  ELECT P6, UR62, PT ;  /* 0x00000000003e782f */ /* 0x000fe400038c0000 */
[----:B------:R-:W-:Y:S01]  /*12430*/  MOV R14, UR62 ;  /* 0x0000003e000e7c02 */ /* 0x000fe20008000f00 */
[----:B------:R-:W-:Y:S10]  /*12440*/  ENDCOLLECTIVE ;  /* 0x000000000000791b */ /* 0x000ff40003800000 */
.L_x_388:
[----:B------:R-:W-:Y:S05]  /*12450*/  BSYNC B1 ;  /* 0x0000000000017941 */ /* 0x000fea0003800000 */
.L_x_387:
[----:B------:R-:W-:Y:S05]  /*12460*/  BRA `(.L_x_389) ;  /* 0xfffffff000507947 */ /* 0x000fea000383ffff */
.L_x_372:
[----:B0-----:R0:W2:Y:S02]  /*12470*/  SYNCS.PHASECHK.TRANS64.TRYWAIT P0, [R15+URZ+0x18], R4 ;  /* 0x000018040f0075a7 */ /* 0x0010a4000800017f */
[----:B--2---:R-:W-:Y:S05]  /*12480*/  @!P0 NANOSLEEP.SYNCS 0x989680 ;  /* 0x009896800000895d */ /* 0x004fea0003900000 */
[----:B------:R-:W2:Y:S02]  /*12490*/  @!P0 SYNCS.PHASECHK.TRANS64 P0, [R15+URZ+0x18], R4 ;  /* 0x000018040f0085a7 */ /* 0x000ea4000800007f */
[----:B--2---:R-:W-:Y:S05]  /*124a0*/  @!P0 BRA `(.L_x_372) ;  /* 0xfffffffc00f08947 */ /* 0x004fea000383ffff */
[----:B------:R-:W-:Y:S05]  /*124b0*/  BRA `(.L_x_390) ;  /* 0xfffffff000907947 */ /* 0x000fea000383ffff */
.L_x_380:
[----:B------:R-:W-:Y:S01]  /*124c0*/  BSSY B0, `(.L_x_391) ;  /* 0x0000006000007945 */ /* 0x000fe20003800000 */
[----:B------:R-:W-:-:S07]  /*124d0*/  IMAD.MOV.U32 R15, RZ, RZ, -0x1 ;  /* 0xffffffffff0f7424 */ /* 0x000fce00078e00ff */
[----:B------:R-:W-:Y:S05]  /*124e0*/  WARPSYNC.COLLECTIVE R15, `(.L_x_392) ;  /* 0x000000000f0c7348 */ /* 0x000fea0003c00000 */
[----:B------:R-:W-:Y:S02]  /*124f0*/  ELECT P6, UR62, PT ;  /* 0x00000000003e782f */ /* 0x000fe400038c0000 */
[----:B------:R-:W-:Y:S01]  /*12500*/  MOV R14, UR62 ;  /* 0x0000003e000e7c02 */ /* 0x000fe20008000f00 */
[----:B------:R-:W-:Y:S10]  /*12510*/  ENDCOLLECTIVE ;  /* 0x000000000000791b */ /* 0x000ff40003800000 */
.L_x_392:
[----:B------:R-:W-:Y:S05]  /*12520*/  BSYNC B0 ;  /* 0x0000000000007941 */ /* 0x000fea0003800000 */
.L_x_391:
[----:B------:R-:W-:Y:S05]  /*12530*/  BRA `(.L_x_393) ;  /* 0xfffffff800f07947 */ /* 0x000fea000383ffff */
.L_x_384:
[----:B0-----:R0:W1:Y:S02]  /*12540*/  SYNCS.PHASECHK.TRANS64.TRYWAIT P0, [R7+URZ], R2 ;  /* 0x00000002070075a7 */ /* 0x001064000800017f */
[----:B-1----:R-:W-:Y:S05]  /*12550*/  @!P0 NANOSLEEP.SYNCS 0x989680 ;  /* 0x009896800000895d */ /* 0x002fea0003900000 */
[----:B------:R-:W1:Y:S02]  /*12560*/  @!P0 SYNCS.PHASECHK.TRANS64 P0, [R7+URZ], R2 ;  /* 0x00000002070085a7 */ /* 0x000e64000800007f */
[----:B-1----:R-:W-:Y:S05]  /*12570*/  @!P0 BRA `(.L_x_384) ;  /* 0xfffffffc00f08947 */ /* 0x002fea000383ffff */
[----:B------:R-:W-:Y:S05]  /*12580*/  BRA `(.L_x_394) ;  /* 0xfffffffc00307947 */ /* 0x000fea000383ffff */
.L_x_385:
[----:B0-----:R0:W1:Y:S02]  /*12590*/  SYNCS.PHASECHK.TRANS64.TRYWAIT P0, [R9+URZ], R4 ;  /* 0x00000004090075a7 */ /* 0x001064000800017f */
[----:B-1----:R-:W-:Y:S05]  /*125a0*/  @!P0 NANOSLEEP.SYNCS 0x989680 ;  /* 0x009896800000895d */ /* 0x002fea0003900000 */
[----:B------:R-:W1:Y:S02]  /*125b0*/  @!P0 SYNCS.PHASECHK.TRANS64 P0, [R9+URZ], R4 ;  /* 0x00000004090085a7 */ /* 0x000e64000800007f */
[----:B-1----:R-:W-:Y:S05]  /*125c0*/  @!P0 BRA `(.L_x_385) ;  /* 0xfffffffc00f08947 */ /* 0x002fea000383ffff */
[----:B------:R-:W-:Y:S05]  /*125d0*/  BRA `(.L_x_395) ;  /* 0xfffffffc00387947 */ /* 0x000fea000383ffff */
.L_x_396:
[----:B------:R-:W-:-:S00]  /*125e0*/  BRA `(.L_x_396) ;  /* 0xfffffffc00fc7947 */ /* 0x000fc0000383ffff */
[----:B------:R-:W-:-:S00]  /*125f0*/  NOP ;  /* 0x0000000000007918 */ /* 0x000fc00000000000 */
        /* <DEDUP_REMOVED lines=8> */
.L_x_397:


//--------------------- .nv.global.init           --------------------------
	.section	.nv.global.init,"aw",@progbits
.nv.global.init:
	.type		$str$22,@object
	.size		$str$22,($str$23 - $str$22)
$str$22:
        /*0000*/ 	.byte	0x6b, 0x5f, 0x74, 0x69, 0x6c, 0x65, 0x5f, 0x63, 0x6f, 0x75, 0x6e, 0x74, 0x20, 0x3e, 0x3d, 0x20
        /*0010*/ 	.byte	0x31, 0x00
	.type		$str$23,@object
	.size		$str$23,(__unnamed_1 - $str$23)
$str$23:
        /*0012*/ 	.byte	0x2f, 0x74, 0x6d, 0x70, 0x2f, 0x63, 0x75, 0x74, 0x6c, 0x61, 0x73, 0x73, 0x5f, 0x73, 0x77, 0x65
        /*0022*/ 	.byte	0x65, 0x70, 0x5f, 0x73, 0x72, 0x63, 0x2f, 0x69, 0x6e, 0x63, 0x6c, 0x75, 0x64, 0x65, 0x2f, 0x63
        /*0032*/ 	.byte	0x75, 0x74, 0x6c, 0x61, 0x73, 0x73, 0x2f, 0x67, 0x65, 0x6d, 0x6d, 0x2f, 0x63, 0x6f, 0x6c, 0x6c
        /*0042*/ 	.byte	0x65, 0x63, 0x74, 0x69, 0x76, 0x65, 0x2f, 0x73, 0x6d, 0x39, 0x30, 0x5f, 0x6d, 0x6d, 0x61, 0x5f
        /*0052*/ 	.byte	0x74, 0x6d, 0x61, 0x5f, 0x67, 0x6d, 0x6d, 0x61, 0x5f, 0x73, 0x73, 0x5f, 0x77, 0x61, 0x72, 0x70
        /*0062*/ 	.byte	0x73, 0x70, 0x65, 0x63, 0x69, 0x61, 0x6c, 0x69, 0x7a, 0x65, 0x64, 0x2e, 0x68, 0x70, 0x70, 0x00
	.type		__unnamed_1,@object
	.size		__unnamed_1,(.L_0 - __unnamed_1)
__unnamed_1:
        /*0072*/ 	.byte	0x76, 0x6f, 0x69, 0x64, 0x20, 0x63, 0x75, 0x74, 0x6c, 0x61, 0x73, 0x73, 0x3a, 0x3a, 0x67, 0x65
        /* <DEDUP_REMOVED lines=180> */
        /*0bc2*/ 	.byte	0x69, 0x74, 0x79, 0x5d, 0x00
.L_0:


//--------------------- .nv.shared._ZN7cutlass13device_kernelINS_4gemm6kernel13GemmUniversalIN4cute5tupleIJiiiiEEENS1_10collective13CollectiveMmaINS1_34MainloopSm90TmaGmmaWarpSpecializedILi3ENS5_IJNS4_1CILi2EEENSA_ILi1EEESC_EEENS1_35KernelTmaWarpSpecializedCooperativeEEENS5_IJNSA_ILi384EEENSA_ILi112EEENSA_ILi64EEEEEENS_6half_tENS5_IJlSC_lEEESK_SL_NS4_8TiledMMAINS4_8MMA_AtomIJNS4_4SM904GMMA25MMA_64x16x16_F32F16F16_SSILNSP_5MajorE0ELSR_0ELNSP_7ScaleInE1ELSS_1EEEEEENS4_6LayoutISD_NS5_IJSC_NSA_ILi0EEESW_EEEEENS5_IJNS4_10UnderscoreESZ_SZ_EEEEENS4_13SM90_TMA_LOADENS4_14ComposedLayoutINS4_7SwizzleILi3ELi4ELi3EEENS4_18smem_ptr_flag_bitsILi16EEENSV_INS5_IJNSA_ILi8EEESI_EEENS5_IJSI_SC_EEEEEEEvNS4_8identityENS4_23SM90_TMA_LOAD_MULTICASTES1C_vS1D_EENS_8epilogue10collective6detail29Sm90TmaWarpSpecializedAdapterINS1H_15DefaultEpilogueISK_SL_SL_NS1G_6thread17LinearCombinationISK_Li1EffLNS1L_9ScaleType4KindE0ELNS_15FloatRoundStyleE2ESK_EENS1_15EpilogueDefaultEEEEEvvEEEEvNT_6ParamsE --------------------------
	.section	.nv.shared._ZN7cutlass13device_kernelINS_4gemm6kernel13GemmUniversalIN4cute5tupleIJiiiiEEENS1_10collective13CollectiveMmaINS1_34MainloopSm90TmaGmmaWarpSpecializedILi3ENS5_IJNS4_1CILi2EEENSA_ILi1EEESC_EEENS1_35KernelTmaWarpSpecializedCooperativeEEENS5_IJNSA_ILi384EEENSA_ILi112EEENSA_ILi64EEEEEENS_6half_tENS5_IJlSC_lEEESK_SL_NS4_8TiledMMAINS4_8MMA_AtomIJNS4_4SM904GMMA25MMA_64x16x16_F32F16F16_SSILNSP_5MajorE0ELSR_0ELNSP_7ScaleInE1ELSS_1EEEEEENS4_6LayoutISD_NS5_IJSC_NSA_ILi0EEESW_EEEEENS5_IJNS4_10UnderscoreESZ_SZ_EEEEENS4_13SM90_TMA_LOADENS4_14ComposedLayoutINS4_7SwizzleILi3ELi4ELi3EEENS4_18smem_ptr_flag_bitsILi16EEENSV_INS5_IJNSA_ILi8EEESI_EEENS5_IJSI_SC_EEEEEEEvNS4_8identityENS4_23SM90_TMA_LOAD_MULTICASTES1C_vS1D_EENS_8epilogue10collective6detail29Sm90TmaWarpSpecializedAdapterINS1H_15DefaultEpilogueISK_SL_SL_NS1G_6thread17LinearCombinationISK_Li1EffLNS1L_9ScaleType4KindE0ELNS_15FloatRoundStyleE2ESK_EENS1_15EpilogueDefaultEEEEEvvEEEEvNT_6ParamsE,"aw",@nobits
	.sectionflags	@""
	.align	16
	.zero		1024


//--------------------- .nv.shared.reserved.0     --------------------------
	.section	.nv.shared.reserved.0,"aw",@nobits
	.weak		__nv_reservedSMEM_offset_0_alias
	.size		__nv_reservedSMEM_offset_0_alias, 0, 0
	.other		__nv_reservedSMEM_offset_0_alias,@"STO_CUDA_RESERVED_SHARED STV_DEFAULT"
__nv_reservedSMEM_offset_0_alias:
	.zero		0


//--------------------- .nv.global                --------------------------
	.section	.nv.global,"aw",@nobits
.nv.global:
	.type		_ZN39_INTERNAL_7e92805f_4_k_cu_06329e2b_78514cute1_E,@object
	.size		_ZN39_INTERNAL_7e92805f_4_k_cu_06329e2b_78514cute1_E,(_ZN39_INTERNAL_7e92805f_4_k_cu_06329e2b_78514cuda3std3__45__cpo6cbeginE - _ZN39_INTERNAL_7e92805f_4_k_cu_06329e2b_78514cute1_E)
_ZN39_INTERNAL_7e92805f_4_k_cu_06329e2b_78514cute1_E:
	.zero		1
	.type		_ZN39_INTERNAL_7e92805f_4_k_cu_06329e2b_78514cuda3std3__45__cpo6cbeginE,@object
	.size		_ZN39_INTERNAL_7e92805f_4_k_cu_06329e2b_78514cuda3std3__45__cpo6cbeginE,(_ZN39_INTERNAL_7e92805f_4_k_cu_06329e2b_78514cuda3std3__48in_placeE - _ZN39_INTERNAL_7e92805f_4_k_cu_06329e2b_78514cuda3std3__45__cpo6cbeginE)
_ZN39_INTERNAL_7e92805f_4_k_cu_06329e2b_78514cuda3std3__45__cpo6cbeginE:
	.zero		1
	.type		_ZN39_INTERNAL_7e92805f_4_k_cu_06329e2b_78514cuda3std3__48in_placeE,@object
	.size		_ZN39_INTERNAL_7e92805f_4_k_cu_06329e2b_78514cuda3std3__48in_placeE,(_ZN39_INTERNAL_7e92805f_4_k_cu_06329e2b_78514cuda3std6ranges3__45__cpo9iter_moveE - _ZN39_INTERNAL_7e92805f_4_k_cu_06329e2b_78514cuda3std3__48in_placeE)
_ZN39_INTERNAL_7e92805f_4_k_cu_06329e2b_78514cuda3std3__48in_placeE:
	.zero		1
	.type		_ZN39_INTERNAL_7e92805f_4_k_cu_06329e2b_78514cuda3std6ranges3__45__cpo9iter_moveE,@object
	.size		_ZN39_INTERNAL_7e92805f_4_k_cu_06329e2b_78514cuda3std6ranges3__45__cpo9iter_moveE,(_ZN39_INTERNAL_7e92805f_4_k_cu_06329e2b_78514cuda3std3__45__cpo5beginE - _ZN39_INTERNAL_7e92805f_4_k_cu_06329e2b_78514cuda3std6ranges3__45__cpo9iter_moveE)
_ZN39_INTERNAL_7e92805f_4_k_cu_06329e2b_78514cuda3std6ranges3__45__cpo9iter_moveE:
	.zero		1
	.type		_ZN39_INTERNAL_7e92805f_4_k_cu_06329e2b_78514cuda3std3__45__cpo5beginE,@object
	.size		_ZN39_INTERNAL_7e92805f_4_k_cu_06329e2b_78514cuda3std3__45__cpo5beginE,(_ZN39_INTERNAL_7e92805f_4_k_cu_06329e2b_78514cuda3std3__441_GLOBAL__N__7e92805f_4_k_cu_06329e2b_78516ignoreE - _ZN39_INTERNAL_7e92805f_4_k_cu_06329e2b_78514cuda3std3__45__cpo5beginE)
_ZN39_INTERNAL_7e92805f_4_k_cu_06329e2b_78514cuda3std3__45__cpo5beginE:
	.zero		1
	.type		_ZN39_INTERNAL_7e92805f_4_k_cu_06329e2b_78514cuda3std3__441_GLOBAL__N__7e92805f_4_k_cu_06329e2b_78516ignoreE,@object
	.size		_ZN39_INTERNAL_7e92805f_4_k_cu_06329e2b_78514cuda3std3__441_GLOBAL__N__7e92805f_4_k_cu_06329e2b_78516ignoreE,(_ZN39_INTERNAL_7e92805f_4_k_cu_06329e2b_78514cute7productE - _ZN39_INTERNAL_7e92805f_4_k_cu_06329e2b_78514cuda3std3__441_GLOBAL__N__7e92805f_4_k_cu_06329e2b_78516ignoreE)
_ZN39_INTERNAL_7e92805f_4_k_cu_06329e2b_78514cuda3std3__441_GLOBAL__N__7e92805f_4_k_cu_06329e2b_78516ignoreE:
	.zero		1
	.type		_ZN39_INTERNAL_7e92805f_4_k_cu_06329e2b_78514cute7productE,@object
	.size		_ZN39_INTERNAL_7e92805f_4_k_cu_06329e2b_78514cute7productE,(_ZN39_INTERNAL_7e92805f_4_k_cu_06329e2b_78514cuda3std3__45__cpo3endE - _ZN39_INTERNAL_7e92805f_4_k_cu_06329e2b_78514cute7productE)
_ZN39_INTERNAL_7e92805f_4_k_cu_06329e2b_78514cute7productE:
	.zero		1
	.type		_ZN39_INTERNAL_7e92805f_4_k_cu_06329e2b_78514cuda3std3__45__cpo3endE,@object
	.size		_ZN39_INTERNAL_7e92805f_4_k_cu_06329e2b_78514cuda3std3__45__cpo3endE,(_ZN39_INTERNAL_7e92805f_4_k_cu_06329e2b_78514cuda3std3__419piecewise_constructE - _ZN39_INTERNAL_7e92805f_4_k_cu_06329e2b_78514cuda3std3__45__cpo3endE)
_ZN39_INTERNAL_7e92805f_4_k_cu_06329e2b_78514cuda3std3__45__cpo3endE:
	.zero		1
	.type		_ZN39_INTERNAL_7e92805f_4_k_cu_06329e2b_78514cuda3std3__419piecewise_constructE,@object
	.size		_ZN39_INTERNAL_7e92805f_4_k_cu_06329e2b_78514cuda3std3__419piecewise_constructE,(_ZN39_INTERNAL_7e92805f_4_k_cu_06329e2b_78514cuda3std3__45__cpo4cendE - _ZN39_INTERNAL_7e92805f_4_k_cu_06329e2b_78514cuda3std3__419piecewise_constructE)
_ZN39_INTERNAL_7e92805f_4_k_cu_06329e2b_78514cuda3std3__419piecewise_constructE:
	.zero		1
	.type		_ZN39_INTERNAL_7e92805f_4_k_cu_06329e2b_78514cuda3std3__45__cpo4cendE,@object
	.size		_ZN39_INTERNAL_7e92805f_4_k_cu_06329e2b_78514cuda3std3__45__cpo4cendE,(_ZN39_INTERNAL_7e92805f_4_k_cu_06329e2b_78514cuda3std6ranges3__45__cpo4swapE - _ZN39_INTERNAL_7e92805f_4_k_cu_06329e2b_78514cuda3std3__45__cpo4cendE)
_ZN39_INTERNAL_7e92805f_4_k_cu_06329e2b_78514cuda3std3__45__cpo4cendE:
	.zero		1
	.type		_ZN39_INTERNAL_7e92805f_4_k_cu_06329e2b_78514cuda3std6ranges3__45__cpo4swapE,@object
	.size		_ZN39_INTERNAL_7e92805f_4_k_cu_06329e2b_78514cuda3std6ranges3__45__cpo4swapE,(.L_8 - _ZN39_INTERNAL_7e92805f_4_k_cu_06329e2b_78514cuda3std6ranges3__45__cpo4swapE)
_ZN39_INTERNAL_7e92805f_4_k_cu_06329e2b_78514cuda3std6ranges3__45__cpo4swapE:
	.zero		1
.L_8:


//--------------------- .nv.constant0._ZN7cutlass13device_kernelINS_4gemm6kernel13GemmUniversalIN4cute5tupleIJiiiiEEENS1_10collective13CollectiveMmaINS1_34MainloopSm90TmaGmmaWarpSpecializedILi3ENS5_IJNS4_1CILi2EEENSA_ILi1EEESC_EEENS1_35KernelTmaWarpSpecializedCooperativeEEENS5_IJNSA_ILi384EEENSA_ILi112EEENSA_ILi64EEEEEENS_6half_tENS5_IJlSC_lEEESK_SL_NS4_8TiledMMAINS4_8MMA_AtomIJNS4_4SM904GMMA25MMA_64x16x16_F32F16F16_SSILNSP_5MajorE0ELSR_0ELNSP_7ScaleInE1ELSS_1EEEEEENS4_6LayoutISD_NS5_IJSC_NSA_ILi0EEESW_EEEEENS5_IJNS4_10UnderscoreESZ_SZ_EEEEENS4_13SM90_TMA_LOADENS4_14ComposedLayoutINS4_7SwizzleILi3ELi4ELi3EEENS4_18smem_ptr_flag_bitsILi16EEENSV_INS5_IJNSA_ILi8EEESI_EEENS5_IJSI_SC_EEEEEEEvNS4_8identityENS4_23SM90_TMA_LOAD_MULTICASTES1C_vS1D_EENS_8epilogue10collective6detail29Sm90TmaWarpSpecializedAdapterINS1H_15DefaultEpilogueISK_SL_SL_NS1G_6thread17LinearCombinationISK_Li1EffLNS1L_9ScaleType4KindE0ELNS_15FloatRoundStyleE2ESK_EENS1_15EpilogueDefaultEEEEEvvEEEEvNT_6ParamsE --------------------------
	.section	.nv.constant0._ZN7cutlass13device_kernelINS_4gemm6kernel13GemmUniversalIN4cute5tupleIJiiiiEEENS1_10collective13CollectiveMmaINS1_34MainloopSm90TmaGmmaWarpSpecializedILi3ENS5_IJNS4_1CILi2EEENSA_ILi1EEESC_EEENS1_35KernelTmaWarpSpecializedCooperativeEEENS5_IJNSA_ILi384EEENSA_ILi112EEENSA_ILi64EEEEEENS_6half_tENS5_IJlSC_lEEESK_SL_NS4_8TiledMMAINS4_8MMA_AtomIJNS4_4SM904GMMA25MMA_64x16x16_F32F16F16_SSILNSP_5MajorE0ELSR_0ELNSP_7ScaleInE1ELSS_1EEEEEENS4_6LayoutISD_NS5_IJSC_NSA_ILi0EEESW_EEEEENS5_IJNS4_10UnderscoreESZ_SZ_EEEEENS4_13SM90_TMA_LOADENS4_14ComposedLayoutINS4_7SwizzleILi3ELi4ELi3EEENS4_18smem_ptr_flag_bitsILi16EEENSV_INS5_IJNSA_ILi8EEESI_EEENS5_IJSI_SC_EEEEEEEvNS4_8identityENS4_23SM90_TMA_LOAD_MULTICASTES1C_vS1D_EENS_8epilogue10collective6detail29Sm90TmaWarpSpecializedAdapterINS1H_15DefaultEpilogueISK_SL_SL_NS1G_6thread17LinearCombinationISK_Li1EffLNS1L_9ScaleType4KindE0ELNS_15FloatRoundStyleE2ESK_EENS1_15EpilogueDefaultEEEEEvvEEEEvNT_6ParamsE,"a",@progbits
	.sectionflags	@""
	.align	4
.nv.constant0._ZN7cutlass13device_kernelINS_4gemm6kernel13GemmUniversalIN4cute5tupleIJiiiiEEENS1_10collective13CollectiveMmaINS1_34MainloopSm90TmaGmmaWarpSpecializedILi3ENS5_IJNS4_1CILi2EEENSA_ILi1EEESC_EEENS1_35KernelTmaWarpSpecializedCooperativeEEENS5_IJNSA_ILi384EEENSA_ILi112EEENSA_ILi64EEEEEENS_6half_tENS5_IJlSC_lEEESK_SL_NS4_8TiledMMAINS4_8MMA_AtomIJNS4_4SM904GMMA25MMA_64x16x16_F32F16F16_SSILNSP_5MajorE0ELSR_0ELNSP_7ScaleInE1ELSS_1EEEEEENS4_6LayoutISD_NS5_IJSC_NSA_ILi0EEESW_EEEEENS5_IJNS4_10UnderscoreESZ_SZ_EEEEENS4_13SM90_TMA_LOADENS4_14ComposedLayoutINS4_7SwizzleILi3ELi4ELi3EEENS4_18smem_ptr_flag_bitsILi16EEENSV_INS5_IJNSA_ILi8EEESI_EEENS5_IJSI_SC_EEEEEEEvNS4_8identityENS4_23SM90_TMA_LOAD_MULTICASTES1C_vS1D_EENS_8epilogue10collective6detail29Sm90TmaWarpSpecializedAdapterINS1H_15DefaultEpilogueISK_SL_SL_NS1G_6thread17LinearCombinationISK_Li1EffLNS1L_9ScaleType4KindE0ELNS_15FloatRoundStyleE2ESK_EENS1_15EpilogueDefaultEEEEEvvEEEEvNT_6ParamsE:
	.zero		1664


//--------------------- SYMBOLS --------------------------

	.type		.nv.reservedSmem.offset0,@object
	.size		.nv.reservedSmem.offset0,0x4
	.type		__assertfail,@function
